	.target	sm_90a

	.elftype	@"ET_EXEC"


//--------------------- .note.nv.tkinfo           --------------------------
	.section	.note.nv.tkinfo,"",@"SHT_NOTE"
	.sectionflags	@"SHF_NOTE_NV_TKINFO"
	.tkinfo
        /*0018*/ 	.word	0x00000002
        /*0030*/ 	.string	""
        /*0030*/ 	.string	"ptxas"
        /*0030*/ 	.string	"Cuda compilation tools, release 13.0, V13.0.88"
        /*0030*/ 	.string	"Build cuda_13.0.r13.0/compiler.36424714_0"
        /*0030*/ 	.string	"-arch sm_90a -m 64 "



//--------------------- .note.nv.cuinfo           --------------------------
	.section	.note.nv.cuinfo,"",@"SHT_NOTE"
	.sectionflags	@"SHF_NOTE_NV_CUINFO"
        /*0018*/ 	.short	0x0002
        /*001a*/ 	.short	0x005a
        /*001c*/ 	.short	0x0082
	.zero		2


//--------------------- .nv.info                  --------------------------
	.section	.nv.info,"",@"SHT_CUDA_INFO"
	.align	4


	//----- nvinfo : EIATTR_REGCOUNT
	.align		4
        /*0000*/ 	.byte	0x04, 0x2f
        /*0002*/ 	.short	(.L_15 - .L_14)
	.align		4
.L_14:
        /*0004*/ 	.word	index@(_ZN7cutlass13device_kernelINS_4gemm6kernel13GemmUniversalIN4cute5tupleIJiiiiEEENS1_10collective13CollectiveMmaINS1_34MainloopSm90TmaGmmaWarpSpecializedILi4ENS5_IJNS4_1CILi1EEESB_SB_EEENS1_35KernelTmaWarpSpecializedCooperativeEEENS5_IJNSA_ILi128EEENSA_ILi256EEENSA_ILi64EEEEEENS_10bfloat16_tENS5_IJSB_llEEESJ_SK_NS4_8TiledMMAINS4_8MMA_AtomIJNS4_4SM904GMMA28MMA_64x256x16_F32BF16BF16_SSILNSO_5MajorE1ELSQ_1ELNSO_7ScaleInE1ELSR_1EEEEEENS4_6LayoutINS5_IJNSA_ILi2EEESB_SB_EEENS5_IJSB_NSA_ILi0EEESX_EEEEENS5_IJNS4_10UnderscoreES10_S10_EEEEENS4_13SM90_TMA_LOADENS4_14ComposedLayoutINS4_7SwizzleILi3ELi4ELi3EEENS4_18smem_ptr_flag_bitsILi16EEENSU_INS5_IJSH_NSA_ILi8EEEEEENS5_IJSB_SH_EEEEEEEvNS4_8identityES13_S1D_vS1E_EENS_8epilogue10collective6detail29Sm90TmaWarpSpecializedAdapterINS1H_15DefaultEpilogueISJ_NS5_IJlSB_lEEES1L_NS1G_6thread17LinearCombinationISJ_Li1EffLNS1M_9ScaleType4KindE0ELNS_15FloatRoundStyleE2ESJ_EENS1_15EpilogueDefaultEEEEEvvEEEEvNT_6ParamsE)
        /*0008*/ 	.word	0x000000a8


	//----- nvinfo : EIATTR_FRAME_SIZE
	.align		4
.L_15:
        /*000c*/ 	.byte	0x04, 0x11
        /*000e*/ 	.short	(.L_17 - .L_16)
	.align		4
.L_16:
        /*0010*/ 	.word	index@(_ZN7cutlass13device_kernelINS_4gemm6kernel13GemmUniversalIN4cute5tupleIJiiiiEEENS1_10collective13CollectiveMmaINS1_34MainloopSm90TmaGmmaWarpSpecializedILi4ENS5_IJNS4_1CILi1EEESB_SB_EEENS1_35KernelTmaWarpSpecializedCooperativeEEENS5_IJNSA_ILi128EEENSA_ILi256EEENSA_ILi64EEEEEENS_10bfloat16_tENS5_IJSB_llEEESJ_SK_NS4_8TiledMMAINS4_8MMA_AtomIJNS4_4SM904GMMA28MMA_64x256x16_F32BF16BF16_SSILNSO_5MajorE1ELSQ_1ELNSO_7ScaleInE1ELSR_1EEEEEENS4_6LayoutINS5_IJNSA_ILi2EEESB_SB_EEENS5_IJSB_NSA_ILi0EEESX_EEEEENS5_IJNS4_10UnderscoreES10_S10_EEEEENS4_13SM90_TMA_LOADENS4_14ComposedLayoutINS4_7SwizzleILi3ELi4ELi3EEENS4_18smem_ptr_flag_bitsILi16EEENSU_INS5_IJSH_NSA_ILi8EEEEEENS5_IJSB_SH_EEEEEEEvNS4_8identityES13_S1D_vS1E_EENS_8epilogue10collective6detail29Sm90TmaWarpSpecializedAdapterINS1H_15DefaultEpilogueISJ_NS5_IJlSB_lEEES1L_NS1G_6thread17LinearCombinationISJ_Li1EffLNS1M_9ScaleType4KindE0ELNS_15FloatRoundStyleE2ESJ_EENS1_15EpilogueDefaultEEEEEvvEEEEvNT_6ParamsE)
        /*0014*/ 	.word	0x00000000


	//----- nvinfo : EIATTR_MIN_STACK_SIZE
	.align		4
.L_17:
        /*0018*/ 	.byte	0x04, 0x12
        /*001a*/ 	.short	(.L_19 - .L_18)
	.align		4
.L_18:
        /*001c*/ 	.word	index@(_ZN7cutlass13device_kernelINS_4gemm6kernel13GemmUniversalIN4cute5tupleIJiiiiEEENS1_10collective13CollectiveMmaINS1_34MainloopSm90TmaGmmaWarpSpecializedILi4ENS5_IJNS4_1CILi1EEESB_SB_EEENS1_35KernelTmaWarpSpecializedCooperativeEEENS5_IJNSA_ILi128EEENSA_ILi256EEENSA_ILi64EEEEEENS_10bfloat16_tENS5_IJSB_llEEESJ_SK_NS4_8TiledMMAINS4_8MMA_AtomIJNS4_4SM904GMMA28MMA_64x256x16_F32BF16BF16_SSILNSO_5MajorE1ELSQ_1ELNSO_7ScaleInE1ELSR_1EEEEEENS4_6LayoutINS5_IJNSA_ILi2EEESB_SB_EEENS5_IJSB_NSA_ILi0EEESX_EEEEENS5_IJNS4_10UnderscoreES10_S10_EEEEENS4_13SM90_TMA_LOADENS4_14ComposedLayoutINS4_7SwizzleILi3ELi4ELi3EEENS4_18smem_ptr_flag_bitsILi16EEENSU_INS5_IJSH_NSA_ILi8EEEEEENS5_IJSB_SH_EEEEEEEvNS4_8identityES13_S1D_vS1E_EENS_8epilogue10collective6detail29Sm90TmaWarpSpecializedAdapterINS1H_15DefaultEpilogueISJ_NS5_IJlSB_lEEES1L_NS1G_6thread17LinearCombinationISJ_Li1EffLNS1M_9ScaleType4KindE0ELNS_15FloatRoundStyleE2ESJ_EENS1_15EpilogueDefaultEEEEEvvEEEEvNT_6ParamsE)
        /*0020*/ 	.word	0x00000000
.L_19:


//--------------------- .nv.compat                --------------------------
	.section	.nv.compat,"",@"SHT_CUDA_COMPAT_INFO"
	.align	4
        /*0000*/ 	.byte	0x02, 0x09, 0x01, 0x00, 0x02, 0x02, 0x04, 0x00, 0x02, 0x05, 0x05, 0x00, 0x03, 0x07, 0x01, 0x01
        /*0010*/ 	.byte	0x02, 0x03, 0x01, 0x00, 0x02, 0x06, 0x01, 0x00, 0x04, 0x0b, 0x08, 0x00, 0x00, 0x00, 0x00, 0x00
        /*0020*/ 	.byte	0x00, 0x00, 0x00, 0x00


//--------------------- .nv.info._ZN7cutlass13device_kernelINS_4gemm6kernel13GemmUniversalIN4cute5tupleIJiiiiEEENS1_10collective13CollectiveMmaINS1_34MainloopSm90TmaGmmaWarpSpecializedILi4ENS5_IJNS4_1CILi1EEESB_SB_EEENS1_35KernelTmaWarpSpecializedCooperativeEEENS5_IJNSA_ILi128EEENSA_ILi256EEENSA_ILi64EEEEEENS_10bfloat16_tENS5_IJSB_llEEESJ_SK_NS4_8TiledMMAINS4_8MMA_AtomIJNS4_4SM904GMMA28MMA_64x256x16_F32BF16BF16_SSILNSO_5MajorE1ELSQ_1ELNSO_7ScaleInE1ELSR_1EEEEEENS4_6LayoutINS5_IJNSA_ILi2EEESB_SB_EEENS5_IJSB_NSA_ILi0EEESX_EEEEENS5_IJNS4_10UnderscoreES10_S10_EEEEENS4_13SM90_TMA_LOADENS4_14ComposedLayoutINS4_7SwizzleILi3ELi4ELi3EEENS4_18smem_ptr_flag_bitsILi16EEENSU_INS5_IJSH_NSA_ILi8EEEEEENS5_IJSB_SH_EEEEEEEvNS4_8identityES13_S1D_vS1E_EENS_8epilogue10collective6detail29Sm90TmaWarpSpecializedAdapterINS1H_15DefaultEpilogueISJ_NS5_IJlSB_lEEES1L_NS1G_6thread17LinearCombinationISJ_Li1EffLNS1M_9ScaleType4KindE0ELNS_15FloatRoundStyleE2ESJ_EENS1_15EpilogueDefaultEEEEEvvEEEEvNT_6ParamsE --------------------------
	.section	.nv.info._ZN7cutlass13device_kernelINS_4gemm6kernel13GemmUniversalIN4cute5tupleIJiiiiEEENS1_10collective13CollectiveMmaINS1_34MainloopSm90TmaGmmaWarpSpecializedILi4ENS5_IJNS4_1CILi1EEESB_SB_EEENS1_35KernelTmaWarpSpecializedCooperativeEEENS5_IJNSA_ILi128EEENSA_ILi256EEENSA_ILi64EEEEEENS_10bfloat16_tENS5_IJSB_llEEESJ_SK_NS4_8TiledMMAINS4_8MMA_AtomIJNS4_4SM904GMMA28MMA_64x256x16_F32BF16BF16_SSILNSO_5MajorE1ELSQ_1ELNSO_7ScaleInE1ELSR_1EEEEEENS4_6LayoutINS5_IJNSA_ILi2EEESB_SB_EEENS5_IJSB_NSA_ILi0EEESX_EEEEENS5_IJNS4_10UnderscoreES10_S10_EEEEENS4_13SM90_TMA_LOADENS4_14ComposedLayoutINS4_7SwizzleILi3ELi4ELi3EEENS4_18smem_ptr_flag_bitsILi16EEENSU_INS5_IJSH_NSA_ILi8EEEEEENS5_IJSB_SH_EEEEEEEvNS4_8identityES13_S1D_vS1E_EENS_8epilogue10collective6detail29Sm90TmaWarpSpecializedAdapterINS1H_15DefaultEpilogueISJ_NS5_IJlSB_lEEES1L_NS1G_6thread17LinearCombinationISJ_Li1EffLNS1M_9ScaleType4KindE0ELNS_15FloatRoundStyleE2ESJ_EENS1_15EpilogueDefaultEEEEEvvEEEEvNT_6ParamsE,"",@"SHT_CUDA_INFO"
	.sectionflags	@""
	.align	4


	//----- nvinfo : EIATTR_CUDA_API_VERSION
	.align		4
        /*0000*/ 	.byte	0x04, 0x37
        /*0002*/ 	.short	(.L_21 - .L_20)
.L_20:
        /*0004*/ 	.word	0x00000082


	//----- nvinfo : EIATTR_KPARAM_INFO
	.align		4
.L_21:
        /*0008*/ 	.byte	0x04, 0x17
        /*000a*/ 	.short	(.L_23 - .L_22)
.L_22:
        /*000c*/ 	.word	0x00000000
        /*0010*/ 	.short	0x0000
        /*0012*/ 	.short	0x0070
        /*0014*/ 	.byte	0x00, 0xf0, 0x01, 0x10


	//----- nvinfo : EIATTR_SPARSE_MMA_MASK
	.align		4
.L_23:
        /*0018*/ 	.byte	0x03, 0x50
        /*001a*/ 	.short	0x0000


	//----- nvinfo : EIATTR_MAXREG_COUNT
	.align		4
        /*001c*/ 	.byte	0x03, 0x1b
        /*001e*/ 	.short	0x00a8


	//----- nvinfo : EIATTR_NUM_BARRIERS
	.align		4
        /*0020*/ 	.byte	0x02, 0x4c
        /*0022*/ 	.byte	0x01
	.zero		1


	//----- nvinfo : EIATTR_EXTERNS
	.align		4
        /*0024*/ 	.byte	0x04, 0x0f
        /*0026*/ 	.short	(.L_25 - .L_24)


	//   ....[0]....
	.align		4
.L_24:
        /*0028*/ 	.word	index@(__assertfail)


	//----- nvinfo : EIATTR_MERCURY_ISA_VERSION
	.align		4
.L_25:
        /*002c*/ 	.byte	0x03, 0x5f
        /*002e*/ 	.short	0x0101


	//----- nvinfo : EIATTR_INT_WARP_WIDE_INSTR_OFFSETS
	.align		4
        /*0030*/ 	.byte	0x04, 0x31
        /*0032*/ 	.short	(.L_27 - .L_26)


	//   ....[0]....
.L_26:
        /*0034*/ 	.word	0x000003b0


	//   ....[1]....
        /*0038*/ 	.word	0x000003e0


	//   ....[2]....
        /*003c*/ 	.word	0x000004c0


	//----- nvinfo : EIATTR_COOP_GROUP_MASK_REGIDS
	.align		4
.L_27:
        /*0040*/ 	.byte	0x04, 0x29
        /*0042*/ 	.short	(.L_29 - .L_28)


	//   ....[0]....
.L_28:
        /*0044*/ 	.word	0xffffffff


	//   ....[1]....
        /*0048*/ 	.word	0xffffffff


	//   ....[2]....
        /*004c*/ 	.word	0xffffffff


	//   ....[3]....
        /*0050*/ 	.word	0xffffffff


	//   ....[4]....
        /*0054*/ 	.word	0xffffffff


	//----- nvinfo : EIATTR_COOP_GROUP_INSTR_OFFSETS
	.align		4
.L_29:
        /*0058*/ 	.byte	0x04, 0x28
        /*005a*/ 	.short	(.L_31 - .L_30)


	//   ....[0]....
.L_30:
        /*005c*/ 	.word	0x00000060


	//   ....[1]....
        /*0060*/ 	.word	0x00000070


	//   ....[2]....
        /*0064*/ 	.word	0x00000130


	//   ....[3]....
        /*0068*/ 	.word	0x000002c0


	//   ....[4]....
        /*006c*/ 	.word	0x00000f70


	//----- nvinfo : EIATTR_REG_RECONFIG
	.align		4
.L_31:
        /*0070*/ 	.byte	0x01, 0x54
	.zero		2


	//----- nvinfo : EIATTR_SYSCALL_OFFSETS
	.align		4
        /*0074*/ 	.byte	0x04, 0x46
        /*0076*/ 	.short	(.L_33 - .L_32)


	//   ....[0]....
.L_32:
        /*0078*/ 	.word	0x00001130


	//----- nvinfo : EIATTR_MBARRIER_INSTR_OFFSETS
	.align		4
.L_33:
        /*007c*/ 	.byte	0x04, 0x39
        /*007e*/ 	.short	(.L_35 - .L_34)


	//   ....[0]....
.L_34:
        /*0080*/ 	.word	0x00000230
        /*0084*/ 	.word	0x000000ff
        /*0088*/ 	.word	0x00000000
        /*008c*/ 	.short	0x0100
        /*008e*/ 	.byte	0x08
	.zero		1


	//   ....[1]....
        /*0090*/ 	.word	0x00000240
        /*0094*/ 	.word	0x000000ff
        /*0098*/ 	.word	0x00000020
        /*009c*/ 	.short	0x0100
        /*009e*/ 	.byte	0x08
	.zero		1


	//   ....[2]....
        /*00a0*/ 	.word	0x00000250
        /*00a4*/ 	.word	0x000000ff
        /*00a8*/ 	.word	0x00000008
        /*00ac*/ 	.short	0x0100
        /*00ae*/ 	.byte	0x08
	.zero		1


	//   ....[3]....
        /*00b0*/ 	.word	0x00000260
        /*00b4*/ 	.word	0x000000ff
        /*00b8*/ 	.word	0x00000028
        /*00bc*/ 	.short	0x0100
        /*00be*/ 	.byte	0x08
	.zero		1


	//   ....[4]....
        /*00c0*/ 	.word	0x00000270
        /*00c4*/ 	.word	0x000000ff
        /*00c8*/ 	.word	0x00000010
        /*00cc*/ 	.short	0x0100
        /*00ce*/ 	.byte	0x08
	.zero		1


	//   ....[5]....
        /*00d0*/ 	.word	0x00000280
        /*00d4*/ 	.word	0x000000ff
        /*00d8*/ 	.word	0x00000030
        /*00dc*/ 	.short	0x0100
        /*00de*/ 	.byte	0x08
	.zero		1


	//   ....[6]....
        /*00e0*/ 	.word	0x00000290
        /*00e4*/ 	.word	0x000000ff
        /*00e8*/ 	.word	0x00000018
        /*00ec*/ 	.short	0x0100
        /*00ee*/ 	.byte	0x08
	.zero		1


	//   ....[7]....
        /*00f0*/ 	.word	0x000002a0
        /*00f4*/ 	.word	0x000000ff
        /*00f8*/ 	.word	0x00000038
        /*00fc*/ 	.short	0x0100
        /*00fe*/ 	.byte	0x08
	.zero		1


	//   ....[8]....
        /*0100*/ 	.word	0x00000530
        /*0104*/ 	.word	0x000000ff
        /*0108*/ 	.word	0x00000050
        /*010c*/ 	.short	0x0100
        /*010e*/ 	.byte	0x06
	.zero		1


	//   ....[9]....
        /*0110*/ 	.word	0x00000590
        /*0114*/ 	.word	0x000000ff
        /*0118*/ 	.word	0x00000058
        /*011c*/ 	.short	0x0100
        /*011e*/ 	.byte	0x06
	.zero		1


	//   ....[10]....
        /*0120*/ 	.word	0x000011b0
        /*0124*/ 	.word	0x00000003
        /*0128*/ 	.word	0x00000000
        /*012c*/ 	.short	0x010a
        /*012e*/ 	.byte	0x3f
	.zero		1


	//   ....[11]....
        /*0130*/ 	.word	0x000011f0
        /*0134*/ 	.word	0x00000003
        /*0138*/ 	.word	0x00000000
        /*013c*/ 	.short	0x010a
        /*013e*/ 	.byte	0x3f
	.zero		1


	//   ....[12]....
        /*0140*/ 	.word	0x000015b0
        /*0144*/ 	.word	0x000000ff
        /*0148*/ 	.word	0x00000000
        /*014c*/ 	.short	0x010a
        /*014e*/ 	.byte	0x07
	.zero		1


	//   ....[13]....
        /*0150*/ 	.word	0x000015f0
        /*0154*/ 	.word	0x000000ff
        /*0158*/ 	.word	0x00000000
        /*015c*/ 	.short	0x010a
        /*015e*/ 	.byte	0x07
	.zero		1


	//   ....[14]....
        /*0160*/ 	.word	0x00001880
        /*0164*/ 	.word	0x000000ff
        /*0168*/ 	.word	0x00000000
        /*016c*/ 	.short	0x0101
        /*016e*/ 	.byte	0x07
	.zero		1


	//   ....[15]....
        /*0170*/ 	.word	0x00001a60
        /*0174*/ 	.word	0x000000ff
        /*0178*/ 	.word	0x00000000
        /*017c*/ 	.short	0x0101
        /*017e*/ 	.byte	0x04
	.zero		1


	//   ....[16]....
        /*0180*/ 	.word	0x0000a930
        /*0184*/ 	.word	0x0000000c
        /*0188*/ 	.word	0x00000020
        /*018c*/ 	.short	0x010a
        /*018e*/ 	.byte	0x3f
	.zero		1


	//   ....[17]....
        /*0190*/ 	.word	0x0000ae40
        /*0194*/ 	.word	0x00000005
        /*0198*/ 	.word	0x00000058
        /*019c*/ 	.short	0x0101
        /*019e*/ 	.byte	0x3f
	.zero		1


	//   ....[18]....
        /*01a0*/ 	.word	0x0000b540
        /*01a4*/ 	.word	0x00000007
        /*01a8*/ 	.word	0x00000000
        /*01ac*/ 	.short	0x010a
        /*01ae*/ 	.byte	0x3f
	.zero		1


	//   ....[19]....
        /*01b0*/ 	.word	0x0000b5c0
        /*01b4*/ 	.word	0x00000006
        /*01b8*/ 	.word	0x00000000
        /*01bc*/ 	.short	0x010a
        /*01be*/ 	.byte	0x3f
	.zero		1


	//   ....[20]....
        /*01c0*/ 	.word	0x0000b650
        /*01c4*/ 	.word	0x00000007
        /*01c8*/ 	.word	0x00000000
        /*01cc*/ 	.short	0x010a
        /*01ce*/ 	.byte	0x3f
	.zero		1


	//   ....[21]....
        /*01d0*/ 	.word	0x0000b6e0
        /*01d4*/ 	.word	0x00000005
        /*01d8*/ 	.word	0x00000000
        /*01dc*/ 	.short	0x010a
        /*01de*/ 	.byte	0x3f
	.zero		1


	//   ....[22]....
        /*01e0*/ 	.word	0x0000b740
        /*01e4*/ 	.word	0x00000003
        /*01e8*/ 	.word	0x00000000
        /*01ec*/ 	.short	0x010a
        /*01ee*/ 	.byte	0x3f
	.zero		1


	//   ....[23]....
        /*01f0*/ 	.word	0x0000b7a0
        /*01f4*/ 	.word	0x00000004
        /*01f8*/ 	.word	0x00000000
        /*01fc*/ 	.short	0x010a
        /*01fe*/ 	.byte	0x3f
	.zero		1


	//   ....[24]....
        /*0200*/ 	.word	0x0000b870
        /*0204*/ 	.word	0x0000000c
        /*0208*/ 	.word	0x00000020
        /*020c*/ 	.short	0x010a
        /*020e*/ 	.byte	0x3f
	.zero		1


	//   ....[25]....
        /*0210*/ 	.word	0x0000b940
        /*0214*/ 	.word	0x00000007
        /*0218*/ 	.word	0x00000000
        /*021c*/ 	.short	0x010a
        /*021e*/ 	.byte	0x3f
	.zero		1


	//   ....[26]....
        /*0220*/ 	.word	0x0000b990
        /*0224*/ 	.word	0x00000006
        /*0228*/ 	.word	0x00000000
        /*022c*/ 	.short	0x010a
        /*022e*/ 	.byte	0x3f
	.zero		1


	//   ....[27]....
        /*0230*/ 	.word	0x0000b9e0
        /*0234*/ 	.word	0x00000007
        /*0238*/ 	.word	0x00000000
        /*023c*/ 	.short	0x010a
        /*023e*/ 	.byte	0x3f
	.zero		1


	//----- nvinfo : EIATTR_NUM_MBARRIERS
	.align		4
.L_35:
        /*0240*/ 	.byte	0x03, 0x38
        /*0242*/ 	.short	0x000a


	//----- nvinfo : EIATTR_EXIT_INSTR_OFFSETS
	.align		4
        /*0244*/ 	.byte	0x04, 0x1c
        /*0246*/ 	.short	(.L_37 - .L_36)


	//   ....[0]....
.L_36:
        /*0248*/ 	.word	0x000005e0


	//   ....[1]....
        /*024c*/ 	.word	0x00000ea0


	//   ....[2]....
        /*0250*/ 	.word	0x00009f50


	//   ....[3]....
        /*0254*/ 	.word	0x0000a580


	//   ....[4]....
        /*0258*/ 	.word	0x0000b730


	//----- nvinfo : EIATTR_MAX_THREADS
	.align		4
.L_37:
        /*025c*/ 	.byte	0x04, 0x05
        /*025e*/ 	.short	(.L_39 - .L_38)
.L_38:
        /*0260*/ 	.word	0x00000180
        /*0264*/ 	.word	0x00000001
        /*0268*/ 	.word	0x00000001


	//----- nvinfo : EIATTR_CRS_STACK_SIZE
	.align		4
.L_39:
        /*026c*/ 	.byte	0x04, 0x1e
        /*026e*/ 	.short	(.L_41 - .L_40)
.L_40:
        /*0270*/ 	.word	0x00000000


	//----- nvinfo : EIATTR_CBANK_PARAM_SIZE
	.align		4
.L_41:
        /*0274*/ 	.byte	0x03, 0x19
        /*0276*/ 	.short	0x0470


	//----- nvinfo : EIATTR_PARAM_CBANK
	.align		4
        /*0278*/ 	.byte	0x04, 0x0a
        /*027a*/ 	.short	(.L_43 - .L_42)
	.align		4
.L_42:
        /*027c*/ 	.word	index@(.nv.constant0._ZN7cutlass13device_kernelINS_4gemm6kernel13GemmUniversalIN4cute5tupleIJiiiiEEENS1_10collective13CollectiveMmaINS1_34MainloopSm90TmaGmmaWarpSpecializedILi4ENS5_IJNS4_1CILi1EEESB_SB_EEENS1_35KernelTmaWarpSpecializedCooperativeEEENS5_IJNSA_ILi128EEENSA_ILi256EEENSA_ILi64EEEEEENS_10bfloat16_tENS5_IJSB_llEEESJ_SK_NS4_8TiledMMAINS4_8MMA_AtomIJNS4_4SM904GMMA28MMA_64x256x16_F32BF16BF16_SSILNSO_5MajorE1ELSQ_1ELNSO_7ScaleInE1ELSR_1EEEEEENS4_6LayoutINS5_IJNSA_ILi2EEESB_SB_EEENS5_IJSB_NSA_ILi0EEESX_EEEEENS5_IJNS4_10UnderscoreES10_S10_EEEEENS4_13SM90_TMA_LOADENS4_14ComposedLayoutINS4_7SwizzleILi3ELi4ELi3EEENS4_18smem_ptr_flag_bitsILi16EEENSU_INS5_IJSH_NSA_ILi8EEEEEENS5_IJSB_SH_EEEEEEEvNS4_8identityES13_S1D_vS1E_EENS_8epilogue10collective6detail29Sm90TmaWarpSpecializedAdapterINS1H_15DefaultEpilogueISJ_NS5_IJlSB_lEEES1L_NS1G_6thread17LinearCombinationISJ_Li1EffLNS1M_9ScaleType4KindE0ELNS_15FloatRoundStyleE2ESJ_EENS1_15EpilogueDefaultEEEEEvvEEEEvNT_6ParamsE)
        /*0280*/ 	.short	0x0210
        /*0282*/ 	.short	0x0470


	//----- nvinfo : EIATTR_SW_WAR
	.align		4
.L_43:
        /*0284*/ 	.byte	0x04, 0x36
        /*0286*/ 	.short	(.L_45 - .L_44)
.L_44:
        /*0288*/ 	.word	0x00000008
.L_45:


//--------------------- .nv.callgraph             --------------------------
	.section	.nv.callgraph,"",@"SHT_CUDA_CALLGRAPH"
	.align	4
	.sectionentsize	8
	.align		4
        /*0000*/ 	.word	0x00000000
	.align		4
        /*0004*/ 	.word	0xffffffff
	.align		4
        /*0008*/ 	.word	index@(_ZN7cutlass13device_kernelINS_4gemm6kernel13GemmUniversalIN4cute5tupleIJiiiiEEENS1_10collective13CollectiveMmaINS1_34MainloopSm90TmaGmmaWarpSpecializedILi4ENS5_IJNS4_1CILi1EEESB_SB_EEENS1_35KernelTmaWarpSpecializedCooperativeEEENS5_IJNSA_ILi128EEENSA_ILi256EEENSA_ILi64EEEEEENS_10bfloat16_tENS5_IJSB_llEEESJ_SK_NS4_8TiledMMAINS4_8MMA_AtomIJNS4_4SM904GMMA28MMA_64x256x16_F32BF16BF16_SSILNSO_5MajorE1ELSQ_1ELNSO_7ScaleInE1ELSR_1EEEEEENS4_6LayoutINS5_IJNSA_ILi2EEESB_SB_EEENS5_IJSB_NSA_ILi0EEESX_EEEEENS5_IJNS4_10UnderscoreES10_S10_EEEEENS4_13SM90_TMA_LOADENS4_14ComposedLayoutINS4_7SwizzleILi3ELi4ELi3EEENS4_18smem_ptr_flag_bitsILi16EEENSU_INS5_IJSH_NSA_ILi8EEEEEENS5_IJSB_SH_EEEEEEEvNS4_8identityES13_S1D_vS1E_EENS_8epilogue10collective6detail29Sm90TmaWarpSpecializedAdapterINS1H_15DefaultEpilogueISJ_NS5_IJlSB_lEEES1L_NS1G_6thread17LinearCombinationISJ_Li1EffLNS1M_9ScaleType4KindE0ELNS_15FloatRoundStyleE2ESJ_EENS1_15EpilogueDefaultEEEEEvvEEEEvNT_6ParamsE)
	.align		4
        /*000c*/ 	.word	index@(__assertfail)
	.align		4
        /*0010*/ 	.word	0x00000000
	.align		4
        /*0014*/ 	.word	0xfffffffe
	.align		4
        /*0018*/ 	.word	0x00000000
	.align		4
        /*001c*/ 	.word	0xfffffffd
	.align		4
        /*0020*/ 	.word	0x00000000
	.align		4
        /*0024*/ 	.word	0xfffffffc


//--------------------- .nv.constant4             --------------------------
	.section	.nv.constant4,"a",@progbits
	.align	8
	.align		8
.nv.constant4:
        /*0000*/ 	.dword	__assertfail
	.align		8
        /*0008*/ 	.dword	__unnamed_1
	.align		8
        /*0010*/ 	.dword	_ZN40_INTERNAL_53a1d465_4_k_cu_545b42cc_252834cuda3std3__45__cpo5beginE
	.align		8
        /*0018*/ 	.dword	_ZN40_INTERNAL_53a1d465_4_k_cu_545b42cc_252834cuda3std3__45__cpo3endE
	.align		8
        /*0020*/ 	.dword	_ZN40_INTERNAL_53a1d465_4_k_cu_545b42cc_252834cuda3std3__45__cpo6cbeginE
	.align		8
        /*0028*/ 	.dword	_ZN40_INTERNAL_53a1d465_4_k_cu_545b42cc_252834cuda3std3__45__cpo4cendE
	.align		8
        /*0030*/ 	.dword	_ZN40_INTERNAL_53a1d465_4_k_cu_545b42cc_252834cuda3std3__442_GLOBAL__N__53a1d465_4_k_cu_545b42cc_252836ignoreE
	.align		8
        /*0038*/ 	.dword	_ZN40_INTERNAL_53a1d465_4_k_cu_545b42cc_252834cuda3std3__419piecewise_constructE
	.align		8
        /*0040*/ 	.dword	_ZN40_INTERNAL_53a1d465_4_k_cu_545b42cc_252834cuda3std3__48in_placeE
	.align		8
        /*0048*/ 	.dword	_ZN40_INTERNAL_53a1d465_4_k_cu_545b42cc_252834cuda3std6ranges3__45__cpo4swapE
	.align		8
        /*0050*/ 	.dword	_ZN40_INTERNAL_53a1d465_4_k_cu_545b42cc_252834cuda3std6ranges3__45__cpo9iter_moveE
	.align		8
        /*0058*/ 	.dword	_ZN40_INTERNAL_53a1d465_4_k_cu_545b42cc_252834cute7productE
	.align		8
        /*0060*/ 	.dword	_ZN40_INTERNAL_53a1d465_4_k_cu_545b42cc_252834cute1_E
	.align		8
        /*0068*/ 	.dword	$str$22
	.align		8
        /*0070*/ 	.dword	$str$23


//--------------------- .text._ZN7cutlass13device_kernelINS_4gemm6kernel13GemmUniversalIN4cute5tupleIJiiiiEEENS1_10collective13CollectiveMmaINS1_34MainloopSm90TmaGmmaWarpSpecializedILi4ENS5_IJNS4_1CILi1EEESB_SB_EEENS1_35KernelTmaWarpSpecializedCooperativeEEENS5_IJNSA_ILi128EEENSA_ILi256EEENSA_ILi64EEEEEENS_10bfloat16_tENS5_IJSB_llEEESJ_SK_NS4_8TiledMMAINS4_8MMA_AtomIJNS4_4SM904GMMA28MMA_64x256x16_F32BF16BF16_SSILNSO_5MajorE1ELSQ_1ELNSO_7ScaleInE1ELSR_1EEEEEENS4_6LayoutINS5_IJNSA_ILi2EEESB_SB_EEENS5_IJSB_NSA_ILi0EEESX_EEEEENS5_IJNS4_10UnderscoreES10_S10_EEEEENS4_13SM90_TMA_LOADENS4_14ComposedLayoutINS4_7SwizzleILi3ELi4ELi3EEENS4_18smem_ptr_flag_bitsILi16EEENSU_INS5_IJSH_NSA_ILi8EEEEEENS5_IJSB_SH_EEEEEEEvNS4_8identityES13_S1D_vS1E_EENS_8epilogue10collective6detail29Sm90TmaWarpSpecializedAdapterINS1H_15DefaultEpilogueISJ_NS5_IJlSB_lEEES1L_NS1G_6thread17LinearCombinationISJ_Li1EffLNS1M_9ScaleType4KindE0ELNS_15FloatRoundStyleE2ESJ_EENS1_15EpilogueDefaultEEEEEvvEEEEvNT_6ParamsE --------------------------
	.section	.text._ZN7cutlass13device_kernelINS_4gemm6kernel13GemmUniversalIN4cute5tupleIJiiiiEEENS1_10collective13CollectiveMmaINS1_34MainloopSm90TmaGmmaWarpSpecializedILi4ENS5_IJNS4_1CILi1EEESB_SB_EEENS1_35KernelTmaWarpSpecializedCooperativeEEENS5_IJNSA_ILi128EEENSA_ILi256EEENSA_ILi64EEEEEENS_10bfloat16_tENS5_IJSB_llEEESJ_SK_NS4_8TiledMMAINS4_8MMA_AtomIJNS4_4SM904GMMA28MMA_64x256x16_F32BF16BF16_SSILNSO_5MajorE1ELSQ_1ELNSO_7ScaleInE1ELSR_1EEEEEENS4_6LayoutINS5_IJNSA_ILi2EEESB_SB_EEENS5_IJSB_NSA_ILi0EEESX_EEEEENS5_IJNS4_10UnderscoreES10_S10_EEEEENS4_13SM90_TMA_LOADENS4_14ComposedLayoutINS4_7SwizzleILi3ELi4ELi3EEENS4_18smem_ptr_flag_bitsILi16EEENSU_INS5_IJSH_NSA_ILi8EEEEEENS5_IJSB_SH_EEEEEEEvNS4_8identityES13_S1D_vS1E_EENS_8epilogue10collective6detail29Sm90TmaWarpSpecializedAdapterINS1H_15DefaultEpilogueISJ_NS5_IJlSB_lEEES1L_NS1G_6thread17LinearCombinationISJ_Li1EffLNS1M_9ScaleType4KindE0ELNS_15FloatRoundStyleE2ESJ_EENS1_15EpilogueDefaultEEEEEvvEEEEvNT_6ParamsE,"ax",@progbits
	.align	128
.text._ZN7cutlass13device_kernelINS_4gemm6kernel13GemmUniversalIN4cute5tupleIJiiiiEEENS1_10collective13CollectiveMmaINS1_34MainloopSm90TmaGmmaWarpSpecializedILi4ENS5_IJNS4_1CILi1EEESB_SB_EEENS1_35KernelTmaWarpSpecializedCooperativeEEENS5_IJNSA_ILi128EEENSA_ILi256EEENSA_ILi64EEEEEENS_10bfloat16_tENS5_IJSB_llEEESJ_SK_NS4_8TiledMMAINS4_8MMA_AtomIJNS4_4SM904GMMA28MMA_64x256x16_F32BF16BF16_SSILNSO_5MajorE1ELSQ_1ELNSO_7ScaleInE1ELSR_1EEEEEENS4_6LayoutINS5_IJNSA_ILi2EEESB_SB_EEENS5_IJSB_NSA_ILi0EEESX_EEEEENS5_IJNS4_10UnderscoreES10_S10_EEEEENS4_13SM90_TMA_LOADENS4_14ComposedLayoutINS4_7SwizzleILi3ELi4ELi3EEENS4_18smem_ptr_flag_bitsILi16EEENSU_INS5_IJSH_NSA_ILi8EEEEEENS5_IJSB_SH_EEEEEEEvNS4_8identityES13_S1D_vS1E_EENS_8epilogue10collective6detail29Sm90TmaWarpSpecializedAdapterINS1H_15DefaultEpilogueISJ_NS5_IJlSB_lEEES1L_NS1G_6thread17LinearCombinationISJ_Li1EffLNS1M_9ScaleType4KindE0ELNS_15FloatRoundStyleE2ESJ_EENS1_15EpilogueDefaultEEEEEvvEEEEvNT_6ParamsE:
        .type           _ZN7cutlass13device_kernelINS_4gemm6kernel13GemmUniversalIN4cute5tupleIJiiiiEEENS1_10collective13CollectiveMmaINS1_34MainloopSm90TmaGmmaWarpSpecializedILi4ENS5_IJNS4_1CILi1EEESB_SB_EEENS1_35KernelTmaWarpSpecializedCooperativeEEENS5_IJNSA_ILi128EEENSA_ILi256EEENSA_ILi64EEEEEENS_10bfloat16_tENS5_IJSB_llEEESJ_SK_NS4_8TiledMMAINS4_8MMA_AtomIJNS4_4SM904GMMA28MMA_64x256x16_F32BF16BF16_SSILNSO_5MajorE1ELSQ_1ELNSO_7ScaleInE1ELSR_1EEEEEENS4_6LayoutINS5_IJNSA_ILi2EEESB_SB_EEENS5_IJSB_NSA_ILi0EEESX_EEEEENS5_IJNS4_10UnderscoreES10_S10_EEEEENS4_13SM90_TMA_LOADENS4_14ComposedLayoutINS4_7SwizzleILi3ELi4ELi3EEENS4_18smem_ptr_flag_bitsILi16EEENSU_INS5_IJSH_NSA_ILi8EEEEEENS5_IJSB_SH_EEEEEEEvNS4_8identityES13_S1D_vS1E_EENS_8epilogue10collective6detail29Sm90TmaWarpSpecializedAdapterINS1H_15DefaultEpilogueISJ_NS5_IJlSB_lEEES1L_NS1G_6thread17LinearCombinationISJ_Li1EffLNS1M_9ScaleType4KindE0ELNS_15FloatRoundStyleE2ESJ_EENS1_15EpilogueDefaultEEEEEvvEEEEvNT_6ParamsE,@function
        .size           _ZN7cutlass13device_kernelINS_4gemm6kernel13GemmUniversalIN4cute5tupleIJiiiiEEENS1_10collective13CollectiveMmaINS1_34MainloopSm90TmaGmmaWarpSpecializedILi4ENS5_IJNS4_1CILi1EEESB_SB_EEENS1_35KernelTmaWarpSpecializedCooperativeEEENS5_IJNSA_ILi128EEENSA_ILi256EEENSA_ILi64EEEEEENS_10bfloat16_tENS5_IJSB_llEEESJ_SK_NS4_8TiledMMAINS4_8MMA_AtomIJNS4_4SM904GMMA28MMA_64x256x16_F32BF16BF16_SSILNSO_5MajorE1ELSQ_1ELNSO_7ScaleInE1ELSR_1EEEEEENS4_6LayoutINS5_IJNSA_ILi2EEESB_SB_EEENS5_IJSB_NSA_ILi0EEESX_EEEEENS5_IJNS4_10UnderscoreES10_S10_EEEEENS4_13SM90_TMA_LOADENS4_14ComposedLayoutINS4_7SwizzleILi3ELi4ELi3EEENS4_18smem_ptr_flag_bitsILi16EEENSU_INS5_IJSH_NSA_ILi8EEEEEENS5_IJSB_SH_EEEEEEEvNS4_8identityES13_S1D_vS1E_EENS_8epilogue10collective6detail29Sm90TmaWarpSpecializedAdapterINS1H_15DefaultEpilogueISJ_NS5_IJlSB_lEEES1L_NS1G_6thread17LinearCombinationISJ_Li1EffLNS1M_9ScaleType4KindE0ELNS_15FloatRoundStyleE2ESJ_EENS1_15EpilogueDefaultEEEEEvvEEEEvNT_6ParamsE,(.L_x_322 - _ZN7cutlass13device_kernelINS_4gemm6kernel13GemmUniversalIN4cute5tupleIJiiiiEEENS1_10collective13CollectiveMmaINS1_34MainloopSm90TmaGmmaWarpSpecializedILi4ENS5_IJNS4_1CILi1EEESB_SB_EEENS1_35KernelTmaWarpSpecializedCooperativeEEENS5_IJNSA_ILi128EEENSA_ILi256EEENSA_ILi64EEEEEENS_10bfloat16_tENS5_IJSB_llEEESJ_SK_NS4_8TiledMMAINS4_8MMA_AtomIJNS4_4SM904GMMA28MMA_64x256x16_F32BF16BF16_SSILNSO_5MajorE1ELSQ_1ELNSO_7ScaleInE1ELSR_1EEEEEENS4_6LayoutINS5_IJNSA_ILi2EEESB_SB_EEENS5_IJSB_NSA_ILi0EEESX_EEEEENS5_IJNS4_10UnderscoreES10_S10_EEEEENS4_13SM90_TMA_LOADENS4_14ComposedLayoutINS4_7SwizzleILi3ELi4ELi3EEENS4_18smem_ptr_flag_bitsILi16EEENSU_INS5_IJSH_NSA_ILi8EEEEEENS5_IJSB_SH_EEEEEEEvNS4_8identityES13_S1D_vS1E_EENS_8epilogue10collective6detail29Sm90TmaWarpSpecializedAdapterINS1H_15DefaultEpilogueISJ_NS5_IJlSB_lEEES1L_NS1G_6thread17LinearCombinationISJ_Li1EffLNS1M_9ScaleType4KindE0ELNS_15FloatRoundStyleE2ESJ_EENS1_15EpilogueDefaultEEEEEvvEEEEvNT_6ParamsE)
        .other          _ZN7cutlass13device_kernelINS_4gemm6kernel13GemmUniversalIN4cute5tupleIJiiiiEEENS1_10collective13CollectiveMmaINS1_34MainloopSm90TmaGmmaWarpSpecializedILi4ENS5_IJNS4_1CILi1EEESB_SB_EEENS1_35KernelTmaWarpSpecializedCooperativeEEENS5_IJNSA_ILi128EEENSA_ILi256EEENSA_ILi64EEEEEENS_10bfloat16_tENS5_IJSB_llEEESJ_SK_NS4_8TiledMMAINS4_8MMA_AtomIJNS4_4SM904GMMA28MMA_64x256x16_F32BF16BF16_SSILNSO_5MajorE1ELSQ_1ELNSO_7ScaleInE1ELSR_1EEEEEENS4_6LayoutINS5_IJNSA_ILi2EEESB_SB_EEENS5_IJSB_NSA_ILi0EEESX_EEEEENS5_IJNS4_10UnderscoreES10_S10_EEEEENS4_13SM90_TMA_LOADENS4_14ComposedLayoutINS4_7SwizzleILi3ELi4ELi3EEENS4_18smem_ptr_flag_bitsILi16EEENSU_INS5_IJSH_NSA_ILi8EEEEEENS5_IJSB_SH_EEEEEEEvNS4_8identityES13_S1D_vS1E_EENS_8epilogue10collective6detail29Sm90TmaWarpSpecializedAdapterINS1H_15DefaultEpilogueISJ_NS5_IJlSB_lEEES1L_NS1G_6thread17LinearCombinationISJ_Li1EffLNS1M_9ScaleType4KindE0ELNS_15FloatRoundStyleE2ESJ_EENS1_15EpilogueDefaultEEEEEvvEEEEvNT_6ParamsE,@"STO_CUDA_ENTRY STV_DEFAULT"
_ZN7cutlass13device_kernelINS_4gemm6kernel13GemmUniversalIN4cute5tupleIJiiiiEEENS1_10collective13CollectiveMmaINS1_34MainloopSm90TmaGmmaWarpSpecializedILi4ENS5_IJNS4_1CILi1EEESB_SB_EEENS1_35KernelTmaWarpSpecializedCooperativeEEENS5_IJNSA_ILi128EEENSA_ILi256EEENSA_ILi64EEEEEENS_10bfloat16_tENS5_IJSB_llEEESJ_SK_NS4_8TiledMMAINS4_8MMA_AtomIJNS4_4SM904GMMA28MMA_64x256x16_F32BF16BF16_SSILNSO_5MajorE1ELSQ_1ELNSO_7ScaleInE1ELSR_1EEEEEENS4_6LayoutINS5_IJNSA_ILi2EEESB_SB_EEENS5_IJSB_NSA_ILi0EEESX_EEEEENS5_IJNS4_10UnderscoreES10_S10_EEEEENS4_13SM90_TMA_LOADENS4_14ComposedLayoutINS4_7SwizzleILi3ELi4ELi3EEENS4_18smem_ptr_flag_bitsILi16EEENSU_INS5_IJSH_NSA_ILi8EEEEEENS5_IJSB_SH_EEEEEEEvNS4_8identityES13_S1D_vS1E_EENS_8epilogue10collective6detail29Sm90TmaWarpSpecializedAdapterINS1H_15DefaultEpilogueISJ_NS5_IJlSB_lEEES1L_NS1G_6thread17LinearCombinationISJ_Li1EffLNS1M_9ScaleType4KindE0ELNS_15FloatRoundStyleE2ESJ_EENS1_15EpilogueDefaultEEEEEvvEEEEvNT_6ParamsE:
[----:B------:R-:W0:Y:S01]  /*0000*/  LDC R1, c[0x0][0x28] ;  /* 0x00000a00ff017b82 */ /* 0x000e220000000800 */
[----:B------:R-:W1:Y:S01]  /*0010*/  S2R R18, SR_TID.X ;  /* 0x0000000000127919 */ /* 0x000e620000002100 */
[----:B------:R-:W-:Y:S01]  /*0020*/  ELECT P0, URZ, PT ;  /* 0x00000000003f782f */ /* 0x000fe20003800000 */
[----:B------:R-:W-:Y:S01]  /*0030*/  BSSY B0, `(.L_x_0) ;  /* 0x000000f000007945 */ /* 0x000fe20003800000 */
[--C-:B-1----:R-:W-:Y:S02]  /*0040*/  SHF.R.U32.HI R0, RZ, 0x5, R18.reuse ;  /* 0x00000005ff007819 */ /* 0x102fe40000011612 */
[----:B------:R-:W-:-:S03]  /*0050*/  SHF.R.U32.HI R22, RZ, 0x7, R18 ;  /* 0x00000007ff167819 */ /* 0x000fc60000011612 */
[----:B------:R-:W1:Y:S04]  /*0060*/  SHFL.IDX PT, R5, R0, RZ, 0x1f ;  /* 0x00001fff00057589 */ /* 0x000e6800000e0000 */
[----:B------:R2:W3:Y:S01]  /*0070*/  SHFL.IDX PT, R8, R22, RZ, 0x1f ;  /* 0x00001fff16087589 */ /* 0x0004e200000e0000 */
[----:B-1----:R-:W-:-:S13]  /*0080*/  ISETP.NE.OR P0, PT, R5, RZ, !P0 ;  /* 0x000000ff0500720c */ /* 0x002fda0004705670 */
[----:B0-23--:R-:W-:Y:S05]  /*0090*/  @P0 BRA `(.L_x_1) ;  /* 0x0000000000200947 */ /* 0x00dfea0003800000 */
[----:B------:R-:W-:Y:S02]  /*00a0*/  ULDC.64 UR4, c[0x0][0x198] ;  /* 0x0000660000047ab9 */ /* 0x000fe40000000a00 */
[----:B------:R-:W-:Y:S02]  /*00b0*/  UIADD3 UR6, UP0, UR4, 0xf0, URZ ;  /* 0x000000f004067890 */ /* 0x000fe4000ff1e03f */
[----:B------:R-:W-:Y:S02]  /*00c0*/  UIADD3 UR4, UP1, UR4, 0x1f0, URZ ;  /* 0x000001f004047890 */ /* 0x000fe4000ff3e03f */
[----:B------:R-:W-:Y:S02]  /*00d0*/  UIADD3.X UR7, URZ, UR5, URZ, UP0, !UPT ;  /* 0x000000053f077290 */ /* 0x000fe400087fe43f */
[----:B------:R-:W-:-:S07]  /*00e0*/  UIADD3.X UR5, URZ, UR5, URZ, UP1, !UPT ;  /* 0x000000053f057290 */ /* 0x000fce0008ffe43f */
[----:B------:R0:W-:Y:S02]  /*00f0*/  UTMACCTL.PF [UR6] ;  /* 0x00000000060079b9 */ /* 0x0001e40008040000 */
[----:B------:R0:W-:Y:S02]  /*0100*/  UTMACCTL.PF [UR4] ;  /* 0x00000000040079b9 */ /* 0x0001e40008040000 */
[----:B0-----:R-:W-:Y:S01]  /*0110*/  NOP ;  /* 0x0000000000007918 */ /* 0x001fe20000000000 */
.L_x_1:
[----:B------:R-:W-:Y:S05]  /*0120*/  BSYNC B0 ;  /* 0x0000000000007941 */ /* 0x000fea0003800000 */
.L_x_0:
[----:B------:R-:W0:Y:S02]  /*0130*/  SHFL.IDX PT, R2, R0, RZ, 0x1f ;  /* 0x00001fff00027589 */ /* 0x000e2400000e0000 */
[----:B0-----:R-:W-:-:S13]  /*0140*/  ISETP.NE.AND P0, PT, R2, RZ, PT ;  /* 0x000000ff0200720c */ /* 0x001fda0003f05270 */
[----:B------:R-:W-:Y:S05]  /*0150*/  @P0 BRA `(.L_x_2) ;  /* 0x0000000000580947 */ /* 0x000fea0003800000 */
[----:B------:R-:W0:Y:S01]  /*0160*/  S2UR UR8, SR_CgaCtaId ;  /* 0x00000000000879c3 */ /* 0x000e220000008800 */
[----:B------:R-:W-:Y:S01]  /*0170*/  UMOV UR4, 0x400 ;  /* 0x0000040000047882 */ /* 0x000fe20000000000 */
[----:B------:R-:W-:Y:S01]  /*0180*/  UMOV UR5, 0x1 ;  /* 0x0000000100057882 */ /* 0x000fe20000000000 */
[----:B------:R-:W-:Y:S01]  /*0190*/  UMOV UR6, 0x100 ;  /* 0x0000010000067882 */ /* 0x000fe20000000000 */
[----:B------:R-:W-:Y:S01]  /*01a0*/  ELECT P0, URZ, PT ;  /* 0x00000000003f782f */ /* 0x000fe20003800000 */
[----:B------:R-:W-:-:S04]  /*01b0*/  UIADD3 UR6, -UR6, 0x100000, URZ ;  /* 0x0010000006067890 */ /* 0x000fc8000fffe13f */
[----:B------:R-:W-:Y:S02]  /*01c0*/  USHF.L.U32 UR7, UR6, 0xb, URZ ;  /* 0x0000000b06077899 */ /* 0x000fe4000800063f */
[----:B------:R-:W-:Y:S02]  /*01d0*/  USHF.L.U32 UR6, UR6, 0x1, URZ ;  /* 0x0000000106067899 */ /* 0x000fe4000800063f */
[----:B0-----:R-:W-:Y:S02]  /*01e0*/  ULEA UR8, UR8, UR4, 0x18 ;  /* 0x0000000408087291 */ /* 0x001fe4000f8ec03f */
[----:B------:R-:W-:-:S04]  /*01f0*/  UIADD3 UR4, -UR5, 0x100000, URZ ;  /* 0x0010000005047890 */ /* 0x000fc8000fffe13f */
[----:B------:R-:W-:Y:S02]  /*0200*/  USHF.L.U32 UR5, UR4, 0xb, URZ ;  /* 0x0000000b04057899 */ /* 0x000fe4000800063f */
[----:B------:R-:W-:Y:S01]  /*0210*/  USHF.L.U32 UR4, UR4, 0x1, URZ ;  /* 0x0000000104047899 */ /* 0x000fe2000800063f */
[----:B------:R-:W0:Y:S11]  /*0220*/  FENCE.VIEW.ASYNC.S ;  /* 0x00000000000073c6 */ /* 0x000e360000000000 */
[----:B0-----:R0:W1:Y:S01]  /*0230*/  SYNCS.EXCH.64 URZ, [UR8], UR4 ;  /* 0x00000004083f75b2 */ /* 0x0010620008000100 */
[----:B------:R0:W2:Y:S01]  /*0240*/  SYNCS.EXCH.64 URZ, [UR8+0x20], UR6 ;  /* 0x00002006083f75b2 */ /* 0x0000a20008000100 */
[----:B------:R0:W3:Y:S01]  /*0250*/  SYNCS.EXCH.64 URZ, [UR8+0x8], UR4 ;  /* 0x00000804083f75b2 */ /* 0x0000e20008000100 */
[----:B------:R0:W4:Y:S01]  /*0260*/  SYNCS.EXCH.64 URZ, [UR8+0x28], UR6 ;  /* 0x00002806083f75b2 */ /* 0x0001220008000100 */
[----:B------:R0:W0:Y:S01]  /*0270*/  SYNCS.EXCH.64 URZ, [UR8+0x10], UR4 ;  /* 0x00001004083f75b2 */ /* 0x0000220008000100 */
[----:B------:R0:W0:Y:S01]  /*0280*/  SYNCS.EXCH.64 URZ, [UR8+0x30], UR6 ;  /* 0x00003006083f75b2 */ /* 0x0000220008000100 */
[----:B------:R0:W0:Y:S01]  /*0290*/  SYNCS.EXCH.64 URZ, [UR8+0x18], UR4 ;  /* 0x00001804083f75b2 */ /* 0x0000220008000100 */
[----:B------:R0:W0:Y:S01]  /*02a0*/  SYNCS.EXCH.64 URZ, [UR8+0x38], UR6 ;  /* 0x00003806083f75b2 */ /* 0x0000220008000100 */
[----:B------:R-:W-:Y:S01]  /*02b0*/  NOP ;  /* 0x0000000000007918 */ /* 0x000fe20000000000 */
.L_x_2:
[----:B------:R-:W5:Y:S01]  /*02c0*/  SHFL.IDX PT, R0, R0, RZ, 0x1f ;  /* 0x00001fff00007589 */ /* 0x000f6200000e0000 */
[----:B------:R-:W-:Y:S01]  /*02d0*/  ELECT P0, URZ, PT ;  /* 0x00000000003f782f */ /* 0x000fe20003800000 */
[----:B------:R-:W1:Y:S01]  /*02e0*/  LDC R2, c[0x0][0x65c] ;  /* 0x00019700ff027b82 */ /* 0x000e620000000800 */
[----:B------:R-:W-:Y:S01]  /*02f0*/  SHF.R.S32.HI R6, RZ, 0x1f, R5 ;  /* 0x0000001fff067819 */ /* 0x000fe20000011405 */
[----:B------:R-:W2:Y:S01]  /*0300*/  S2R R3, SR_CTAID.Y ;  /* 0x0000000000037919 */ /* 0x000ea20000002600 */
[----:B0-----:R-:W-:Y:S01]  /*0310*/  UMOV UR4, 0x20 ;  /* 0x0000002000047882 */ /* 0x001fe20000000000 */
[----:B------:R-:W-:Y:S01]  /*0320*/  ISETP.NE.AND P2, PT, R8, RZ, PT ;  /* 0x000000ff0800720c */ /* 0x000fe20003f45270 */
[----:B------:R-:W-:Y:S01]  /*0330*/  NOP ;  /* 0x0000000000007918 */ /* 0x000fe20000000000 */
[----:B------:R-:W0:Y:S01]  /*0340*/  S2R R4, SR_CTAID.X ;  /* 0x0000000000047919 */ /* 0x000e220000002500 */
[----:B------:R-:W-:Y:S01]  /*0350*/  LEA.HI R6, R6, R5, RZ, 0x2 ;  /* 0x0000000506067211 */ /* 0x000fe200078f10ff */
[----:B------:R-:W-:Y:S01]  /*0360*/  NOP ;  /* 0x0000000000007918 */ /* 0x000fe20000000000 */
[----:B-----5:R-:W-:-:S02]  /*0370*/  ISETP.NE.OR P0, PT, R0, RZ, !P0 ;  /* 0x000000ff0000720c */ /* 0x020fc40004705670 */
[----:B-1----:R-:W-:-:S04]  /*0380*/  ISETP.NE.AND P3, PT, R2, 0x1, PT ;  /* 0x000000010200780c */ /* 0x002fc80003f65270 */
[----:B------:R-:W-:Y:S02]  /*0390*/  P2R R0, PR, RZ, 0x8 ;  /* 0x00000008ff007803 */ /* 0x000fe40000000000 */
[----:B------:R-:W-:-:S05]  /*03a0*/  LOP3.LUT R0, R6, 0xfffffffc, RZ, 0xc0, !PT ;  /* 0xfffffffc06007812 */ /* 0x000fca00078ec0ff */
[----:B------:R-:W-:Y:S01]  /*03b0*/  VOTEU.ALL UP0, P0 ;  /* 0x00000000003f7886 */ /* 0x000fe20000000000 */
[----:B------:R-:W-:Y:S01]  /*03c0*/  IMAD.IADD R0, R5, 0x1, -R0 ;  /* 0x0000000105007824 */ /* 0x000fe200078e0a00 */
[----:B------:R-:W0:Y:S01]  /*03d0*/  @P3 LDC R17, c[0x0][0x10] ;  /* 0x00000400ff113b82 */ /* 0x000e220000000800 */
[----:B------:R-:W-:Y:S01]  /*03e0*/  VOTEU.ALL UP1, P0 ;  /* 0x00000000003f7886 */ /* 0x000fe20000020000 */
[----:B--2---:R-:W-:Y:S01]  /*03f0*/  @P3 IMAD.MOV.U32 R6, RZ, RZ, R3 ;  /* 0x000000ffff063224 */ /* 0x004fe200078e0003 */
[----:B------:R-:W-:Y:S01]  /*0400*/  @!UP0 UMOV UR6, 0x400 ;  /* 0x0000040000068882 */ /* 0x000fe20000000000 */
[----:B------:R-:W-:-:S04]  /*0410*/  @!UP0 UIADD3 UR4, -UR4, 0x100000, URZ ;  /* 0x0010000004048890 */ /* 0x000fc8000fffe13f */
[----:B------:R-:W-:Y:S02]  /*0420*/  @!UP0 USHF.L.U32 UR5, UR4, 0xb, URZ ;  /* 0x0000000b04058899 */ /* 0x000fe4000800063f */
[----:B------:R-:W-:Y:S01]  /*0430*/  @!UP0 USHF.L.U32 UR4, UR4, 0x1, URZ ;  /* 0x0000000104048899 */ /* 0x000fe2000800063f */
[----:B------:R-:W-:Y:S02]  /*0440*/  @P3 IMAD.MOV.U32 R7, RZ, RZ, RZ ;  /* 0x000000ffff073224 */ /* 0x000fe400078e00ff */
[----:B------:R-:W-:Y:S01]  /*0450*/  IMAD.MOV.U32 R5, RZ, RZ, RZ ;  /* 0x000000ffff057224 */ /* 0x000fe200078e00ff */
[----:B------:R-:W1:Y:S01]  /*0460*/  @!UP0 S2UR UR7, SR_CgaCtaId ;  /* 0x00000000000789c3 */ /* 0x000e620000008800 */
[----:B------:R-:W-:-:S07]  /*0470*/  @P3 IMAD.MOV.U32 R11, RZ, RZ, RZ ;  /* 0x000000ffff0b3224 */ /* 0x000fce00078e00ff */
[----:B------:R-:W2:Y:S01]  /*0480*/  @!P3 LDC R9, c[0x0][0xc] ;  /* 0x00000300ff09bb82 */ /* 0x000ea20000000800 */
[----:B0-----:R-:W-:-:S04]  /*0490*/  @P3 IMAD.WIDE.U32 R16, R4, R17, R6 ;  /* 0x0000001104103225 */ /* 0x001fc800078e0006 */
[----:B------:R-:W-:Y:S01]  /*04a0*/  @P3 IMAD.IADD R17, R17, 0x1, R11 ;  /* 0x0000000111113824 */ /* 0x000fe200078e020b */
[----:B-1----:R-:W-:Y:S01]  /*04b0*/  @!UP0 ULEA UR6, UR7, UR6, 0x18 ;  /* 0x0000000607068291 */ /* 0x002fe2000f8ec03f */
[----:B------:R-:W-:Y:S01]  /*04c0*/  VOTEU.ALL UP0, P0 ;  /* 0x00000000003f7886 */ /* 0x000fe20000000000 */
[----:B------:R-:W-:-:S04]  /*04d0*/  ISETP.NE.AND P0, PT, R0, 0x3, PT ;  /* 0x000000030000780c */ /* 0x000fc80003f05270 */
[----:B------:R-:W-:Y:S01]  /*04e0*/  ISETP.EQ.OR P0, PT, R0, RZ, !P0 ;  /* 0x000000ff0000720c */ /* 0x000fe20004702670 */
[----:B--2---:R-:W-:-:S03]  /*04f0*/  @!P3 IMAD.WIDE.U32 R6, R9, R3, R4 ;  /* 0x000000030906b225 */ /* 0x004fc600078e0004 */
[C---:B------:R-:W-:Y:S01]  /*0500*/  ISETP.EQ.AND P0, PT, R8.reuse, RZ, P0 ;  /* 0x000000ff0800720c */ /* 0x040fe20000702270 */
[----:B------:R-:W-:Y:S01]  /*0510*/  VIADD R8, R8, 0xffffffff ;  /* 0xffffffff08087836 */ /* 0x000fe20000000000 */
[----:B------:R-:W0:Y:S02]  /*0520*/  FENCE.VIEW.ASYNC.S ;  /* 0x00000000000073c6 */ /* 0x000e240000000000 */
[----:B0-----:R0:W3:Y:S01]  /*0530*/  @!UP0 SYNCS.EXCH.64 URZ, [UR6+0x50], UR4 ;  /* 0x00005004063f85b2 */ /* 0x0010e20008000100 */
[----:B------:R-:W-:Y:S01]  /*0540*/  @!P3 IMAD.MOV.U32 R16, RZ, RZ, R6 ;  /* 0x000000ffff10b224 */ /* 0x000fe200078e0006 */
[----:B------:R-:W-:Y:S01]  /*0550*/  SEL R19, RZ, 0x1, !P0 ;  /* 0x00000001ff137807 */ /* 0x000fe20004000000 */
[----:B------:R-:W-:Y:S01]  /*0560*/  @!P3 IMAD.MOV.U32 R17, RZ, RZ, R7 ;  /* 0x000000ffff11b224 */ /* 0x000fe200078e0007 */
[----:B------:R-:W-:-:S04]  /*0570*/  ISETP.GE.U32.AND P1, PT, R8, 0x2, PT ;  /* 0x000000020800780c */ /* 0x000fc80003f26070 */
[----:B------:R-:W-:Y:S01]  /*0580*/  SEL R19, R19, 0x2, P1 ;  /* 0x0000000213137807 */ /* 0x000fe20000800000 */
[----:B------:R0:W3:Y:S01]  /*0590*/  @!UP1 SYNCS.EXCH.64 URZ, [UR6+0x58], UR4 ;  /* 0x00005804063f95b2 */ /* 0x0000e20008000100 */
[----:B------:R-:W-:Y:S01]  /*05a0*/  NOP ;  /* 0x0000000000007918 */ /* 0x000fe20000000000 */
[----:B---34-:R-:W-:Y:S06]  /*05b0*/  BAR.SYNC.DEFER_BLOCKING 0x0 ;  /* 0x0000000000007b1d */ /* 0x018fec0000010000 */
[----:B------:R-:W-:Y:S05]  /*05c0*/  @!P2 BRA `(.L_x_3) ;  /* 0x000000980064a947 */ /* 0x000fea0003800000 */
[----:B------:R-:W-:-:S13]  /*05d0*/  ISETP.GT.U32.AND P0, PT, R8, 0x1, PT ;  /* 0x000000010800780c */ /* 0x000fda0003f04070 */
[----:B0-----:R-:W-:Y:S05]  /*05e0*/  @P0 EXIT ;  /* 0x000000000000094d */ /* 0x001fea0003800000 */
[----:B------:R-:W-:Y:S01]  /*05f0*/  ULDC.64 UR4, c[0x0][0x650] ;  /* 0x0001940000047ab9 */ /* 0x000fe20000000a00 */
[----:B------:R-:W-:Y:S01]  /*0600*/  PRMT R0, RZ, 0x7610, R0 ;  /* 0x00007610ff007816 */ /* 0x000fe20000000000 */
[----:B------:R-:W-:Y:S01]  /*0610*/  IMAD.MOV.U32 R153, RZ, RZ, -0x1 ;  /* 0xffffffffff997424 */ /* 0x000fe200078e00ff */
[----:B------:R-:W-:Y:S01]  /*0620*/  ISETP.GE.U32.AND P0, PT, R16, UR4, PT ;  /* 0x0000000410007c0c */ /* 0x000fe2000bf06070 */
[----:B------:R-:W-:Y:S02]  /*0630*/  IMAD.MOV.U32 R152, RZ, RZ, -0x1 ;  /* 0xffffffffff987424 */ /* 0x000fe400078e00ff */
[----:B------:R-:W-:Y:S01]  /*0640*/  IMAD.MOV.U32 R23, RZ, RZ, -0x1 ;  /* 0xffffffffff177424 */ /* 0x000fe200078e00ff */
[----:B------:R-:W-:-:S13]  /*0650*/  ISETP.GE.U32.AND.EX P0, PT, R17, UR5, PT, P0 ;  /* 0x0000000511007c0c */ /* 0x000fda000bf06100 */
[----:B------:R-:W-:Y:S05]  /*0660*/  @P0 BRA `(.L_x_4) ;  /* 0x0000000400540947 */ /* 0x000fea0003800000 */
[----:B------:R-:W0:Y:S01]  /*0670*/  LDC.64 R14, c[0x0][0x628] ;  /* 0x00018a00ff0e7b82 */ /* 0x000e220000000a00 */
[----:B------:R-:W-:Y:S02]  /*0680*/  IMAD.MOV.U32 R6, RZ, RZ, R16 ;  /* 0x000000ffff067224 */ /* 0x000fe400078e0010 */
[----:B------:R-:W-:-:S05]  /*0690*/  IMAD.MOV.U32 R7, RZ, RZ, R17 ;  /* 0x000000ffff077224 */ /* 0x000fca00078e0011 */
[----:B------:R-:W1:Y:S08]  /*06a0*/  LDC R0, c[0x0][0x630] ;  /* 0x00018c00ff007b82 */ /* 0x000e700000000800 */
[----:B------:R-:W2:Y:S01]  /*06b0*/  LDC.64 R20, c[0x0][0x620] ;  /* 0x00018800ff147b82 */ /* 0x000ea20000000a00 */
[----:B0-----:R-:W-:-:S04]  /*06c0*/  ISETP.NE.U32.AND P0, PT, R14, RZ, PT ;  /* 0x000000ff0e00720c */ /* 0x001fc80003f05070 */
[----:B------:R-:W-:-:S13]  /*06d0*/  ISETP.NE.AND.EX P0, PT, R15, RZ, PT, P0 ;  /* 0x000000ff0f00720c */ /* 0x000fda0003f05300 */
[----:B-12---:R-:W-:Y:S05]  /*06e0*/  @!P0 BRA `(.L_x_5) ;  /* 0x0000000000288947 */ /* 0x006fea0003800000 */
[----:B------:R-:W0:Y:S02]  /*06f0*/  LDC R11, c[0x0][0x634] ;  /* 0x00018d00ff0b7b82 */ /* 0x000e240000000800 */
[----:B0-----:R-:W-:-:S05]  /*0700*/  IADD3 R11, P0, R16, R11, RZ ;  /* 0x0000000b100b7210 */ /* 0x001fca0007f1e0ff */
[----:B------:R-:W-:-:S04]  /*0710*/  IMAD.X R13, RZ, RZ, R17, P0 ;  /* 0x000000ffff0d7224 */ /* 0x000fc800000e0611 */
[----:B------:R-:W-:-:S04]  /*0720*/  IMAD.WIDE.U32 R6, R13, R14, RZ ;  /* 0x0000000e0d067225 */ /* 0x000fc800078e00ff */
[----:B------:R-:W-:-:S04]  /*0730*/  IMAD.WIDE.U32 R8, P0, R11, R15, R6 ;  /* 0x0000000f0b087225 */ /* 0x000fc80007800006 */
[----:B------:R-:W-:-:S04]  /*0740*/  IMAD.WIDE.U32 R6, R11, R14, RZ ;  /* 0x0000000e0b067225 */ /* 0x000fc800078e00ff */
[----:B------:R-:W-:Y:S01]  /*0750*/  IMAD.X R11, RZ, RZ, RZ, P0 ;  /* 0x000000ffff0b7224 */ /* 0x000fe200000e06ff */
[----:B------:R-:W-:Y:S01]  /*0760*/  IADD3 RZ, P0, R7, R8, RZ ;  /* 0x0000000807ff7210 */ /* 0x000fe20007f1e0ff */
[----:B------:R-:W-:-:S04]  /*0770*/  IMAD.MOV.U32 R10, RZ, RZ, R9 ;  /* 0x000000ffff0a7224 */ /* 0x000fc800078e0009 */
[----:B------:R-:W-:-:S08]  /*0780*/  IMAD.WIDE.U32.X R6, R13, R15, R10, P0 ;  /* 0x0000000f0d067225 */ /* 0x000fd000000e040a */
.L_x_5:
[-CC-:B------:R-:W-:Y:S01]  /*0790*/  SHF.R.U64 R23, R6, R0.reuse, R7.reuse ;  /* 0x0000000006177219 */ /* 0x180fe20000001207 */
[----:B------:R-:W0:Y:S01]  /*07a0*/  LDC R10, c[0x0][0x618] ;  /* 0x00018600ff0a7b82 */ /* 0x000e220000000800 */
[----:B------:R-:W-:Y:S01]  /*07b0*/  SHF.R.U32.HI R5, RZ, R0, R7 ;  /* 0x00000000ff057219 */ /* 0x000fe20000011607 */
[----:B------:R-:W-:Y:S01]  /*07c0*/  ULDC UR4, c[0x0][0x150] ;  /* 0x0000540000047ab9 */ /* 0x000fe20000000800 */
[----:B------:R-:W-:Y:S02]  /*07d0*/  IADD3 R9, P0, RZ, -R23, RZ ;  /* 0x80000017ff097210 */ /* 0x000fe40007f1e0ff */
[----:B------:R-:W-:-:S03]  /*07e0*/  I2FP.F32.U32 R0, R4 ;  /* 0x0000000400007245 */ /* 0x000fc60000201000 */
[----:B------:R-:W1:Y:S01]  /*07f0*/  LDC.64 R28, c[0x0][0x640] ;  /* 0x00019000ff1c7b82 */ /* 0x000e620000000a00 */
[----:B------:R-:W-:Y:S02]  /*0800*/  IMAD.X R11, RZ, RZ, ~R5, P0 ;  /* 0x000000ffff0b7224 */ /* 0x000fe400000e0e05 */
[----:B------:R-:W-:Y:S01]  /*0810*/  FMUL R0, R0, UR4 ;  /* 0x0000000400007c20 */ /* 0x000fe20008400000 */
[----:B------:R-:W-:Y:S01]  /*0820*/  IMAD.WIDE.U32 R6, R9, R20, R16 ;  /* 0x0000001409067225 */ /* 0x000fe200078e0010 */
[----:B------:R-:W-:-:S03]  /*0830*/  ULDC UR4, c[0x0][0x154] ;  /* 0x0000550000047ab9 */ /* 0x000fc60000000800 */
[----:B------:R-:W-:Y:S01]  /*0840*/  IMAD R8, R11, R20, RZ ;  /* 0x000000140b087224 */ /* 0x000fe200078e02ff */
[----:B------:R-:W2:Y:S01]  /*0850*/  LDC R5, c[0x0][0x144] ;  /* 0x00005100ff057b82 */ /* 0x000ea20000000800 */
[----:B------:R-:W3:Y:S02]  /*0860*/  F2I.U32.TRUNC.NTZ R0, R0 ;  /* 0x0000000000007305 */ /* 0x000ee4000020f000 */
[----:B------:R-:W-:-:S04]  /*0870*/  IMAD R9, R9, R21, R8 ;  /* 0x0000001509097224 */ /* 0x000fc800078e0208 */
[----:B------:R-:W-:Y:S01]  /*0880*/  IMAD.IADD R7, R7, 0x1, R9 ;  /* 0x0000000107077824 */ /* 0x000fe200078e0209 */
[----:B------:R-:W4:Y:S01]  /*0890*/  LDC R12, c[0x0][0x608] ;  /* 0x00018200ff0c7b82 */ /* 0x000f220000000800 */
[----:B------:R-:W-:-:S03]  /*08a0*/  IMAD.MOV.U32 R9, RZ, RZ, -0x1 ;  /* 0xffffffffff097424 */ /* 0x000fc600078e00ff */
[-CC-:B0-----:R-:W-:Y:S02]  /*08b0*/  SHF.R.U64 R20, R6, R10.reuse, R7.reuse ;  /* 0x0000000a06147219 */ /* 0x181fe40000001207 */
[----:B------:R-:W-:Y:S02]  /*08c0*/  I2FP.F32.U32 R6, R3 ;  /* 0x0000000300067245 */ /* 0x000fe40000201000 */
[----:B------:R-:W0:Y:S01]  /*08d0*/  LDC R26, c[0x0][0x658] ;  /* 0x00019600ff1a7b82 */ /* 0x000e220000000800 */
[----:B-1----:R-:W-:Y:S01]  /*08e0*/  ISETP.NE.U32.AND P0, PT, R28, RZ, PT ;  /* 0x000000ff1c00720c */ /* 0x002fe20003f05070 */
[----:B---3--:R-:W-:Y:S01]  /*08f0*/  IMAD.MOV R8, RZ, RZ, -R0 ;  /* 0x000000ffff087224 */ /* 0x008fe200078e0a00 */
[----:B------:R-:W-:Y:S01]  /*0900*/  SHF.R.U32.HI R7, RZ, R10, R7 ;  /* 0x0000000aff077219 */ /* 0x000fe20000011607 */
[----:B------:R-:W-:Y:S01]  /*0910*/  FMUL R6, R6, UR4 ;  /* 0x0000000406067c20 */ /* 0x000fe20008400000 */
[----:B------:R-:W-:-:S03]  /*0920*/  ISETP.NE.AND.EX P0, PT, R29, RZ, PT, P0 ;  /* 0x000000ff1d00720c */ /* 0x000fc60003f05300 */
[----:B------:R-:W1:Y:S01]  /*0930*/  LDC R14, c[0x0][0x148] ;  /* 0x00005200ff0e7b82 */ /* 0x000e620000000800 */
[----:B--2---:R-:W-:-:S07]  /*0940*/  IMAD R0, R5, R8, R4 ;  /* 0x0000000805007224 */ /* 0x004fce00078e0204 */
[----:B------:R-:W2:Y:S01]  /*0950*/  LDC R24, c[0x0][0x600] ;  /* 0x00018000ff187b82 */ /* 0x000ea20000000800 */
[-CC-:B----4-:R-:W-:Y:S02]  /*0960*/  SHF.R.U64 R30, R20, R12.reuse, R7.reuse ;  /* 0x0000000c141e7219 */ /* 0x190fe40000001207 */
[----:B------:R-:W-:Y:S01]  /*0970*/  SHF.R.U32.HI R5, RZ, R12, R7 ;  /* 0x0000000cff057219 */ /* 0x000fe20000011607 */
[----:B------:R-:W-:Y:S01]  /*0980*/  IMAD.MOV.U32 R7, RZ, RZ, 0x1 ;  /* 0x00000001ff077424 */ /* 0x000fe200078e00ff */
[----:B------:R3:W4:Y:S03]  /*0990*/  F2I.U32.TRUNC.NTZ R12, R6 ;  /* 0x00000006000c7305 */ /* 0x000726000020f000 */
[----:B------:R-:W1:Y:S01]  /*09a0*/  LDC R15, c[0x0][0x648] ;  /* 0x00019200ff0f7b82 */ /* 0x000e620000000800 */
[-C--:B0-----:R-:W-:Y:S02]  /*09b0*/  SHF.L.U32 R4, R9, R26.reuse, RZ ;  /* 0x0000001a09047219 */ /* 0x081fe400000006ff */
[----:B------:R-:W-:-:S02]  /*09c0*/  SHF.R.U64 R32, R30, R26, R5 ;  /* 0x0000001a1e207219 */ /* 0x000fc40000001205 */
[----:B------:R-:W-:Y:S02]  /*09d0*/  LOP3.LUT R11, RZ, R4, RZ, 0x33, !PT ;  /* 0x00000004ff0b7212 */ /* 0x000fe400078e33ff */
[-C--:B------:R-:W-:Y:S01]  /*09e0*/  SHF.R.U32.HI R5, RZ, R26.reuse, R5 ;  /* 0x0000001aff057219 */ /* 0x080fe20000011605 */
[----:B------:R-:W0:Y:S01]  /*09f0*/  LDC R21, c[0x0][0x638] ;  /* 0x00018e00ff157b82 */ /* 0x000e220000000800 */
[----:B------:R-:W-:Y:S01]  /*0a00*/  SHF.L.U32 R10, R7, R26, RZ ;  /* 0x0000001a070a7219 */ /* 0x000fe200000006ff */
[----:B------:R-:W-:-:S06]  /*0a10*/  IMAD.MOV.U32 R4, RZ, RZ, R32 ;  /* 0x000000ffff047224 */ /* 0x000fcc00078e0020 */
[----:B------:R-:W0:Y:S01]  /*0a20*/  LDC R153, c[0x0][0x610] ;  /* 0x00018400ff997b82 */ /* 0x000e220000000800 */
[----:B---34-:R-:W-:Y:S05]  /*0a30*/  @!P0 BRA `(.L_x_6) ;  /* 0x0000000000288947 */ /* 0x018fea0003800000 */
[----:B------:R-:W3:Y:S02]  /*0a40*/  LDC R9, c[0x0][0x64c] ;  /* 0x00019300ff097b82 */ /* 0x000ee40000000800 */
[----:B---3--:R-:W-:-:S05]  /*0a50*/  IADD3 R9, P0, R32, R9, RZ ;  /* 0x0000000920097210 */ /* 0x008fca0007f1e0ff */
        /* <DEDUP_REMOVED lines=8> */
.L_x_6:
[----:B-1----:R-:W-:Y:S01]  /*0ae0*/  SHF.R.U64 R4, R4, R15, R5 ;  /* 0x0000000f04047219 */ /* 0x002fe20000001205 */
[----:B--2---:R-:W-:Y:S01]  /*0af0*/  VIADD R5, R24, 0xffffffff ;  /* 0xffffffff18057836 */ /* 0x004fe20000000000 */
[----:B------:R-:W-:Y:S01]  /*0b00*/  LOP3.LUT R11, R30, R11, RZ, 0xc0, !PT ;  /* 0x0000000b1e0b7212 */ /* 0x000fe200078ec0ff */
[----:B------:R-:W-:Y:S02]  /*0b10*/  IMAD.MOV R12, RZ, RZ, -R12 ;  /* 0x000000ffff0c7224 */ /* 0x000fe400078e0a0c */
[----:B------:R-:W-:Y:S02]  /*0b20*/  IMAD.MOV R6, RZ, RZ, -R4 ;  /* 0x000000ffff067224 */ /* 0x000fe400078e0a04 */
[----:B------:R-:W-:Y:S01]  /*0b30*/  IMAD R11, R10, R4, R11 ;  /* 0x000000040a0b7224 */ /* 0x000fe200078e020b */
[----:B------:R-:W-:Y:S01]  /*0b40*/  LOP3.LUT R4, R20, R5, RZ, 0xc0, !PT ;  /* 0x0000000514047212 */ /* 0x000fe200078ec0ff */
[----:B------:R-:W-:Y:S02]  /*0b50*/  @P3 IMAD R0, R14, R12, R3 ;  /* 0x0000000c0e003224 */ /* 0x000fe400078e0203 */
[----:B0-----:R-:W-:-:S02]  /*0b60*/  IMAD R3, R6, R21, R32 ;  /* 0x0000001506037224 */ /* 0x001fc400078e0220 */
[----:B------:R-:W-:Y:S02]  /*0b70*/  IMAD R153, R11, R153, R0 ;  /* 0x000000990b997224 */ /* 0x000fe400078e0200 */
[----:B------:R-:W-:Y:S02]  /*0b80*/  IMAD R4, R3, R24, R4 ;  /* 0x0000001803047224 */ /* 0x000fe400078e0204 */
[----:B------:R-:W-:-:S03]  /*0b90*/  IMAD.MOV.U32 R0, RZ, RZ, 0x1 ;  /* 0x00000001ff007424 */ /* 0x000fc600078e00ff */
[----:B------:R-:W-:Y:S02]  /*0ba0*/  SEL R152, R4, R153, !P3 ;  /* 0x0000009904987207 */ /* 0x000fe40005800000 */
[----:B------:R-:W-:-:S07]  /*0bb0*/  SEL R153, R153, R4, !P3 ;  /* 0x0000000499997207 */ /* 0x000fce0005800000 */
.L_x_4:
[----:B------:R-:W-:-:S08]  /*0bc0*/  NOP ;  /* 0x0000000000007918 */ /* 0x000fd00000000000 */
[----:B------:R-:W0:Y:S02]  /*0bd0*/  USETMAXREG.TRY_ALLOC.CTAPOOL UP0, 0xe8 ;  /* 0x000000e8000079c8 */ /* 0x000e240008000600 */
[----:B0-----:R-:W-:-:S13]  /*0be0*/  PLOP3.LUT P0, PT, PT, PT, UP0, 0x80, 0x0 ;  /* 0x000000000000781c */ /* 0x001fda0003f0f008 */
[----:B------:R-:W-:Y:S05]  /*0bf0*/  @!P0 BRA `(.L_x_4) ;  /* 0xfffffffc00f08947 */ /* 0x000fea000383ffff */
[----:B------:R-:W-:Y:S01]  /*0c00*/  ULDC.64 UR4, c[0x0][0x598] ;  /* 0x0001660000047ab9 */ /* 0x000fe20000000a00 */
[----:B------:R-:W-:Y:S01]  /*0c10*/  ULDC.64 UR36, c[0x0][0x208] ;  /* 0x0000820000247ab9 */ /* 0x000fe20000000a00 */
[----:B------:R-:W-:-:S04]  /*0c20*/  ISETP.NE.U32.AND P0, PT, RZ, UR4, PT ;  /* 0x00000004ff007c0c */ /* 0x000fc8000bf05070 */
[----:B------:R-:W-:-:S13]  /*0c30*/  ISETP.NE.AND.EX P0, PT, RZ, UR5, PT, P0 ;  /* 0x00000005ff007c0c */ /* 0x000fda000bf05300 */
[----:B------:R-:W-:Y:S05]  /*0c40*/  @!P0 BRA `(.L_x_7) ;  /* 0x00000000001c8947 */ /* 0x000fea0003800000 */
[----:B------:R-:W0:Y:S02]  /*0c50*/  LDC.64 R4, c[0x0][0x598] ;  /* 0x00016600ff047b82 */ /* 0x000e240000000a00 */
[----:B0-----:R-:W2:Y:S02]  /*0c60*/  LDG.E.64 R4, desc[UR36][R4.64] ;  /* 0x0000002404047981 */ /* 0x001ea4000c1e1b00 */
[----:B--2---:R-:W-:-:S04]  /*0c70*/  ISETP.NE.U32.AND P0, PT, R4, RZ, PT ;  /* 0x000000ff0400720c */ /* 0x004fc80003f05070 */
[----:B------:R-:W-:-:S13]  /*0c80*/  ISETP.NE.AND.EX P0, PT, R5, RZ, PT, P0 ;  /* 0x000000ff0500720c */ /* 0x000fda0003f05300 */
[----:B------:R-:W-:Y:S05]  /*0c90*/  @!P0 BRA `(.L_x_7) ;  /* 0x0000000000088947 */ /* 0x000fea0003800000 */
[----:B------:R0:W5:Y:S01]  /*0ca0*/  LD.E R154, desc[UR36][R4.64] ;  /* 0x00000024049a7980 */ /* 0x000162000c101900 */
[----:B------:R-:W-:Y:S05]  /*0cb0*/  BRA `(.L_x_8) ;  /* 0x0000000000247947 */ /* 0x000fea0003800000 */
.L_x_7:
[----:B------:R-:W-:Y:S02]  /*0cc0*/  ULDC.64 UR4, c[0x0][0x588] ;  /* 0x0001620000047ab9 */ /* 0x000fe40000000a00 */
[----:B------:R-:W-:-:S04]  /*0cd0*/  ISETP.NE.U32.AND P0, PT, RZ, UR4, PT ;  /* 0x00000004ff007c0c */ /* 0x000fc8000bf05070 */
[----:B------:R-:W-:-:S13]  /*0ce0*/  ISETP.NE.AND.EX P0, PT, RZ, UR5, PT, P0 ;  /* 0x00000005ff007c0c */ /* 0x000fda000bf05300 */
[----:B------:R-:W-:Y:S05]  /*0cf0*/  @!P0 BRA `(.L_x_9) ;  /* 0x00000000000c8947 */ /* 0x000fea0003800000 */
[----:B------:R-:W0:Y:S02]  /*0d00*/  LDC.64 R154, c[0x0][0x588] ;  /* 0x00016200ff9a7b82 */ /* 0x000e240000000a00 */
[----:B0-----:R1:W5:Y:S01]  /*0d10*/  LDG.E R154, desc[UR36][R154.64] ;  /* 0x000000249a9a7981 */ /* 0x001362000c1e1900 */
[----:B------:R-:W-:Y:S05]  /*0d20*/  BRA `(.L_x_8) ;  /* 0x0000000000087947 */ /* 0x000fea0003800000 */
.L_x_9:
[----:B------:R-:W-:Y:S02]  /*0d30*/  ULDC UR4, c[0x0][0x580] ;  /* 0x0001600000047ab9 */ /* 0x000fe40000000800 */
[----:B------:R-:W-:-:S07]  /*0d40*/  IMAD.U32 R154, RZ, RZ, UR4 ;  /* 0x00000004ff9a7e24 */ /* 0x000fce000f8e00ff */
.L_x_8:
[----:B------:R-:W-:Y:S02]  /*0d50*/  ULDC.64 UR4, c[0x0][0x5a0] ;  /* 0x0001680000047ab9 */ /* 0x000fe40000000a00 */
[----:B------:R-:W-:-:S04]  /*0d60*/  ISETP.NE.U32.AND P0, PT, RZ, UR4, PT ;  /* 0x00000004ff007c0c */ /* 0x000fc8000bf05070 */
[----:B------:R-:W-:-:S13]  /*0d70*/  ISETP.NE.AND.EX P0, PT, RZ, UR5, PT, P0 ;  /* 0x00000005ff007c0c */ /* 0x000fda000bf05300 */
[----:B------:R-:W-:Y:S05]  /*0d80*/  @!P0 BRA `(.L_x_10) ;  /* 0x00000000001c8947 */ /* 0x000fea0003800000 */
[----:B0-----:R-:W0:Y:S02]  /*0d90*/  LDC.64 R4, c[0x0][0x5a0] ;  /* 0x00016800ff047b82 */ /* 0x001e240000000a00 */
[----:B0-----:R-:W2:Y:S02]  /*0da0*/  LDG.E.64 R4, desc[UR36][R4.64] ;  /* 0x0000002404047981 */ /* 0x001ea4000c1e1b00 */
[----:B--2---:R-:W-:-:S04]  /*0db0*/  ISETP.NE.U32.AND P0, PT, R4, RZ, PT ;  /* 0x000000ff0400720c */ /* 0x004fc80003f05070 */
[----:B------:R-:W-:-:S13]  /*0dc0*/  ISETP.NE.AND.EX P0, PT, R5, RZ, PT, P0 ;  /* 0x000000ff0500720c */ /* 0x000fda0003f05300 */
[----:B------:R-:W-:Y:S05]  /*0dd0*/  @!P0 BRA `(.L_x_10) ;  /* 0x0000000000088947 */ /* 0x000fea0003800000 */
[----:B-1----:R0:W5:Y:S01]  /*0de0*/  LD.E R155, desc[UR36][R4.64] ;  /* 0x00000024049b7980 */ /* 0x002162000c101900 */
[----:B------:R-:W-:Y:S05]  /*0df0*/  BRA `(.L_x_11) ;  /* 0x0000000000247947 */ /* 0x000fea0003800000 */
.L_x_10:
[----:B------:R-:W-:Y:S02]  /*0e00*/  ULDC.64 UR4, c[0x0][0x590] ;  /* 0x0001640000047ab9 */ /* 0x000fe40000000a00 */
[----:B------:R-:W-:-:S04]  /*0e10*/  ISETP.NE.U32.AND P0, PT, RZ, UR4, PT ;  /* 0x00000004ff007c0c */ /* 0x000fc8000bf05070 */
[----:B------:R-:W-:-:S13]  /*0e20*/  ISETP.NE.AND.EX P0, PT, RZ, UR5, PT, P0 ;  /* 0x00000005ff007c0c */ /* 0x000fda000bf05300 */
[----:B------:R-:W-:Y:S05]  /*0e30*/  @!P0 BRA `(.L_x_12) ;  /* 0x00000000000c8947 */ /* 0x000fea0003800000 */
[----:B0-----:R-:W1:Y:S02]  /*0e40*/  LDC.64 R4, c[0x0][0x590] ;  /* 0x00016400ff047b82 */ /* 0x001e640000000a00 */
[----:B-1----:R1:W5:Y:S01]  /*0e50*/  LDG.E R155, desc[UR36][R4.64] ;  /* 0x00000024049b7981 */ /* 0x002362000c1e1900 */
[----:B------:R-:W-:Y:S05]  /*0e60*/  BRA `(.L_x_11) ;  /* 0x0000000000087947 */ /* 0x000fea0003800000 */
.L_x_12:
[----:B------:R-:W-:Y:S02]  /*0e70*/  ULDC UR4, c[0x0][0x584] ;  /* 0x0001610000047ab9 */ /* 0x000fe40000000800 */
[----:B-1----:R-:W-:-:S07]  /*0e80*/  IMAD.U32 R155, RZ, RZ, UR4 ;  /* 0x00000004ff9b7e24 */ /* 0x002fce000f8e00ff */
.L_x_11:
[----:B------:R-:W-:-:S13]  /*0e90*/  LOP3.LUT P0, RZ, R0, 0xff, RZ, 0xc0, !PT ;  /* 0x000000ff00ff7812 */ /* 0x000fda000780c0ff */
[----:B------:R-:W-:Y:S05]  /*0ea0*/  @!P0 EXIT ;  /* 0x000000000000894d */ /* 0x000fea0003800000 */
[----:B------:R-:W-:Y:S01]  /*0eb0*/  ULDC UR4, c[0x0][0x28c] ;  /* 0x0000a30000047ab9 */ /* 0x000fe20000000800 */
[----:B------:R-:W-:Y:S01]  /*0ec0*/  LOP3.LUT R158, R19, 0x1, RZ, 0xfc, !PT ;  /* 0x00000001139e7812 */ /* 0x000fe200078efcff */
[----:B------:R-:W-:Y:S01]  /*0ed0*/  UIADD3 UR4, UR4, 0x3f, URZ ;  /* 0x0000003f04047890 */ /* 0x000fe2000fffe03f */
[----:B------:R-:W-:Y:S01]  /*0ee0*/  UMOV UR38, URZ ;  /* 0x0000003f00267c82 */ /* 0x000fe20008000000 */
[----:B------:R-:W-:Y:S02]  /*0ef0*/  UMOV UR39, URZ ;  /* 0x0000003f00277c82 */ /* 0x000fe40008000000 */
[----:B------:R-:W-:-:S04]  /*0f00*/  USHF.R.S32.HI UR5, URZ, 0x1f, UR4 ;  /* 0x0000001f3f057899 */ /* 0x000fc80008011404 */
[----:B------:R-:W-:-:S04]  /*0f10*/  ULEA.HI UR5, UR5, UR4, URZ, 0x6 ;  /* 0x0000000405057291 */ /* 0x000fc8000f8f303f */
[----:B------:R-:W-:-:S12]  /*0f20*/  USHF.R.S32.HI UR40, URZ, 0x6, UR5 ;  /* 0x000000063f287899 */ /* 0x000fd80008011405 */
.L_x_286:
[----:B------:R-:W-:Y:S01]  /*0f30*/  LOP3.LUT R0, R18, 0x80, RZ, 0xc0, !PT ;  /* 0x0000008012007812 */ /* 0x000fe200078ec0ff */
[----:B--2---:R-:W2:Y:S01]  /*0f40*/  S2UR UR7, SR_CgaCtaId ;  /* 0x00000000000779c3 */ /* 0x004ea20000008800 */
[----:B------:R-:W-:Y:S02]  /*0f50*/  UMOV UR6, 0x400 ;  /* 0x0000040000067882 */ /* 0x000fe40000000000 */
[----:B------:R-:W-:-:S06]  /*0f60*/  SHF.R.U32.HI R0, RZ, 0x7, R0 ;  /* 0x00000007ff007819 */ /* 0x000fcc0000011600 */
[----:B---3--:R-:W3:Y:S01]  /*0f70*/  SHFL.IDX PT, R0, R0, RZ, 0x1f ;  /* 0x00001fff00007589 */ /* 0x008ee200000e0000 */
[----:B--2---:R-:W-:Y:S01]  /*0f80*/  ULEA UR42, UR7, UR6, 0x18 ;  /* 0x00000006072a7291 */ /* 0x004fe2000f8ec03f */
[----:B---3--:R-:W-:-:S13]  /*0f90*/  R2UR UR4, R0 ;  /* 0x00000000000472ca */ /* 0x008fda00000e0000 */
[----:B------:R-:W-:-:S04]  /*0fa0*/  ULEA.HI UR5, UR4, UR4, URZ, 0x1 ;  /* 0x0000000404057291 */ /* 0x000fc8000f8f083f */
[----:B------:R-:W-:-:S04]  /*0fb0*/  ULOP3.LUT UR5, UR5, 0x7fffe, URZ, 0xc0, !UPT ;  /* 0x0007fffe05057892 */ /* 0x000fc8000f8ec03f */
[----:B------:R-:W-:-:S03]  /*0fc0*/  UIADD3 UR5, UR4, -UR5, URZ ;  /* 0x8000000504057290 */ /* 0x000fc6000fffe03f */
[----:B------:R-:W-:Y:S01]  /*0fd0*/  ULDC UR4, c[0x0][0x28c] ;  /* 0x0000a30000047ab9 */ /* 0x000fe20000000800 */
[----:B------:R-:W-:Y:S01]  /*0fe0*/  ULEA UR5, UR5, UR42, 0xd ;  /* 0x0000002a05057291 */ /* 0x000fe2000f8e683f */
[----:B------:R-:W-:-:S03]  /*0ff0*/  ISETP.LT.AND P0, PT, RZ, UR4, PT ;  /* 0x00000004ff007c0c */ /* 0x000fc6000bf01270 */
[----:B------:R-:W-:-:S04]  /*1000*/  UIADD3 UR5, UR5, 0x100, URZ ;  /* 0x0000010005057890 */ /* 0x000fc8000fffe03f */
[----:B------:R-:W-:-:S04]  /*1010*/  USHF.R.U32.HI UR5, URZ, 0x4, UR5 ;  /* 0x000000043f057899 */ /* 0x000fc80008011605 */
[----:B------:R-:W-:Y:S02]  /*1020*/  ULOP3.LUT UR41, UR5, 0x3fff, URZ, 0xc0, !UPT ;  /* 0x00003fff05297892 */ /* 0x000fe4000f8ec03f */
[----:B-1----:R-:W-:Y:S10]  /*1030*/  @P0 BRA `(.L_x_13) ;  /* 0x0000000000400947 */ /* 0x002ff40003800000 */
[----:B------:R-:W-:Y:S01]  /*1040*/  MOV R0, 0x0 ;  /* 0x0000000000007802 */ /* 0x000fe20000000f00 */
[----:B------:R-:W-:Y:S01]  /*1050*/  ULDC.64 UR4, c[0x4][0x68] ;  /* 0x01001a0000047ab9 */ /* 0x000fe20000000a00 */
[----:B------:R-:W-:Y:S01]  /*1060*/  ULDC.64 UR6, c[0x4][0x8] ;  /* 0x0100020000067ab9 */ /* 0x000fe20000000a00 */
[----:B01----:R-:W-:Y:S01]  /*1070*/  IMAD.U32 R4, RZ, RZ, UR4 ;  /* 0x00000004ff047e24 */ /* 0x003fe2000f8e00ff */
[----:B------:R0:W1:Y:S01]  /*1080*/  LDC.64 R14, c[0x4][R0] ;  /* 0x01000000000e7b82 */ /* 0x0000620000000a00 */
[----:B------:R-:W-:Y:S01]  /*1090*/  IMAD.U32 R5, RZ, RZ, UR5 ;  /* 0x00000005ff057e24 */ /* 0x000fe2000f8e00ff */
[----:B------:R-:W-:Y:S01]  /*10a0*/  ULDC.64 UR4, c[0x4][0x70] ;  /* 0x01001c0000047ab9 */ /* 0x000fe20000000a00 */
[----:B------:R-:W-:Y:S02]  /*10b0*/  IMAD.U32 R10, RZ, RZ, UR6 ;  /* 0x00000006ff0a7e24 */ /* 0x000fe4000f8e00ff */
[----:B------:R-:W-:Y:S02]  /*10c0*/  IMAD.U32 R6, RZ, RZ, UR4 ;  /* 0x00000004ff067e24 */ /* 0x000fe4000f8e00ff */
[----:B------:R-:W-:-:S02]  /*10d0*/  IMAD.U32 R7, RZ, RZ, UR5 ;  /* 0x00000005ff077e24 */ /* 0x000fc4000f8e00ff */
[----:B------:R-:W-:Y:S02]  /*10e0*/  IMAD.U32 R11, RZ, RZ, UR7 ;  /* 0x00000007ff0b7e24 */ /* 0x000fe4000f8e00ff */
[----:B------:R-:W-:Y:S02]  /*10f0*/  IMAD.MOV.U32 R8, RZ, RZ, 0x1e1 ;  /* 0x000001e1ff087424 */ /* 0x000fe400078e00ff */
[----:B------:R-:W-:Y:S02]  /*1100*/  IMAD.MOV.U32 R12, RZ, RZ, 0x1 ;  /* 0x00000001ff0c7424 */ /* 0x000fe400078e00ff */
[----:B0-----:R-:W-:-:S07]  /*1110*/  IMAD.MOV.U32 R13, RZ, RZ, RZ ;  /* 0x000000ffff0d7224 */ /* 0x001fce00078e00ff */
[----:B------:R-:W-:-:S07]  /*1120*/  LEPC R20, `(.L_x_13) ;  /* 0x000000001014794e */ /* 0x000fce0000000000 */
[----:B-1---5:R-:W-:Y:S05]  /*1130*/  CALL.ABS.NOINC R14 ;  /* 0x000000000e007343 */ /* 0x022fea0003c00000 */
.L_x_13:
[----:B------:R-:W-:-:S13]  /*1140*/  ISETP.NE.AND P0, PT, R158, 0x3, PT ;  /* 0x000000039e00780c */ /* 0x000fda0003f05270 */
[----:B------:R-:W-:Y:S05]  /*1150*/  @!P0 BRA `(.L_x_14) ;  /* 0x0000000000048947 */ /* 0x000fea0003800000 */
[----:B------:R-:W-:Y:S01]  /*1160*/  BPT.TRAP 0x1 ;  /* 0x000000040000795c */ /* 0x000fe20000300000 */
.L_x_14:
[----:B------:R-:W-:Y:S02]  /*1170*/  IMAD.U32 R3, RZ, RZ, UR39 ;  /* 0x00000027ff037e24 */ /* 0x000fe4000f8e00ff */
[----:B------:R-:W-:-:S03]  /*1180*/  IMAD.U32 R0, RZ, RZ, UR38 ;  /* 0x00000026ff007e24 */ /* 0x000fc6000f8e00ff */
[----:B------:R-:W-:Y:S02]  /*1190*/  LEA R3, R3, UR42, 0x3 ;  /* 0x0000002a03037c11 */ /* 0x000fe4000f8e18ff */
[----:B------:R-:W-:-:S04]  /*11a0*/  SHF.L.U32 R0, R0, 0x1f, RZ ;  /* 0x0000001f00007819 */ /* 0x000fc800000006ff */
[----:B------:R2:W3:Y:S01]  /*11b0*/  SYNCS.PHASECHK.TRANS64.TRYWAIT P1, [R3+URZ], R0 ;  /* 0x00000000030075a7 */ /* 0x0004e2000802017f */
[----:B------:R-:W-:Y:S05]  /*11c0*/  @!P0 BRA `(.L_x_15) ;  /* 0x0000000000048947 */ /* 0x000fea0003800000 */
[----:B------:R-:W-:Y:S01]  /*11d0*/  BPT.TRAP 0x1 ;  /* 0x000000040000795c */ /* 0x000fe20000300000 */
.L_x_15:
[----:B---3--:R-:W-:Y:S05]  /*11e0*/  @P1 BRA `(.L_x_16) ;  /* 0x0000000000081947 */ /* 0x008fea0003800000 */
[----:B------:R-:W3:Y:S02]  /*11f0*/  SYNCS.PHASECHK.TRANS64.TRYWAIT P1, [R3+URZ], R0 ;  /* 0x00000000030075a7 */ /* 0x000ee4000802017f */
[----:B---3--:R-:W-:Y:S05]  /*1200*/  @!P1 BRA `(.L_x_17) ;  /* 0x000000a4004c9947 */ /* 0x008fea0003800000 */
.L_x_16:
[----:B------:R-:W-:-:S04]  /*1210*/  UISETP.LT.AND UP0, UPT, UR40, 0x1, UPT ;  /* 0x000000012800788c */ /* 0x000fc8000bf01270 */
[----:B------:R-:W-:-:S04]  /*1220*/  USEL UR4, UR40, 0x1, UP0 ;  /* 0x0000000128047887 */ /* 0x000fc80008000000 */
[----:B------:R-:W-:-:S06]  /*1230*/  UIADD3 UR4, UR40, -UR4, URZ ;  /* 0x8000000428047290 */ /* 0x000fcc000fffe03f */
[----:B--23--:R-:W-:Y:S01]  /*1240*/  IMAD.U32 R0, RZ, RZ, UR4 ;  /* 0x00000004ff007e24 */ /* 0x00cfe2000f8e00ff */
[----:B------:R-:W-:Y:S05]  /*1250*/  WARPSYNC.ALL ;  /* 0x0000000000007948 */ /* 0x000fea0003800000 */
[----:B------:R-:W-:Y:S01]  /*1260*/  ISETP.GE.AND P1, PT, R0, 0x1, PT ;  /* 0x000000010000780c */ /* 0x000fe20003f26270 */
[----:B------:R-:W-:Y:S01]  /*1270*/  UIADD3 UR4, UR42, 0x10100, URZ ;  /* 0x000101002a047890 */ /* 0x000fe2000fffe03f */
[----:B------:R-:W-:Y:S01]  /*1280*/  WARPGROUP.ARRIVE ;  /* 0x00000000000079c5 */ /* 0x000fe20000000000 */
[----:B------:R-:W-:Y:S02]  /*1290*/  ULEA UR5, UR39, UR41, 0xa ;  /* 0x0000002927057291 */ /* 0x000fe4000f8e503f */
[----:B------:R-:W-:Y:S01]  /*12a0*/  USHF.R.U32.HI UR4, URZ, 0x4, UR4 ;  /* 0x000000043f047899 */ /* 0x000fe20008011604 */
[----:B------:R-:W-:Y:S01]  /*12b0*/  UMOV UR9, 0x40000040 ;  /* 0x4000004000097882 */ /* 0x000fe20000000000 */
[----:B------:R-:W-:-:S02]  /*12c0*/  UMOV UR11, 0x40000040 ;  /* 0x40000040000b7882 */ /* 0x000fc40000000000 */
[----:B------:R-:W-:Y:S01]  /*12d0*/  ULOP3.LUT UR4, UR4, 0x3fff, URZ, 0xc0, !UPT ;  /* 0x00003fff04047892 */ /* 0x000fe2000f8ec03f */
[----:B------:R-:W-:-:S03]  /*12e0*/  UMOV UR8, UR5 ;  /* 0x0000000500087c82 */ /* 0x000fc60008000000 */
[----:B------:R-:W-:-:S04]  /*12f0*/  ULOP3.LUT UR4, UR4, 0x2000000, URZ, 0xfc, !UPT ;  /* 0x0200000004047892 */ /* 0x000fc8000f8efc3f */
[----:B------:R-:W-:-:S07]  /*1300*/  ULEA UR6, UR39, UR4, 0xb ;  /* 0x0000000427067291 */ /* 0x000fce000f8e583f */
[----:B------:R-:W-:Y:S02]  /*1310*/  UMOV UR10, UR6 ;  /* 0x00000006000a7c82 */ /* 0x000fe40008000000 */
[----:B------:R-:W-:Y:S01]  /*1320*/  HGMMA.64x256x16.F32.BF16 R24, gdesc[UR8].tnspA.tnspB, RZ, !UPT, gsb0 ;  /* 0x63e00000081879f0 */ /* 0x000fe2000c0018ff */
[----:B------:R-:W-:Y:S02]  /*1330*/  UIADD3 UR8, UR5, 0x80, URZ ;  /* 0x0000008005087890 */ /* 0x000fe4000fffe03f */
[----:B------:R-:W-:Y:S01]  /*1340*/  UIADD3 UR10, UR6, 0x80, URZ ;  /* 0x00000080060a7890 */ /* 0x000fe2000fffe03f */
[----:B------:R-:W-:Y:S01]  /*1350*/  UMOV UR9, 0x40000040 ;  /* 0x4000004000097882 */ /* 0x000fe20000000000 */
[----:B------:R-:W-:Y:S01]  /*1360*/  UMOV UR11, 0x40000040 ;  /* 0x40000040000b7882 */ /* 0x000fe20000000000 */
[----:B------:R-:W-:Y:S02]  /*1370*/  WARPGROUP.DEPBAR.LE gsb0, 0x0 ;  /* 0x00008000000079c5 */ /* 0x000fe40000010000 */
[----:B------:R-:W-:-:S15]  /*1380*/  WARPGROUP.ARRIVE ;  /* 0x00000000000079c5 */ /* 0x000fde0000000000 */
[----:B------:R-:W-:-:S05]  /*1390*/  NOP ;  /* 0x0000000000007918 */ /* 0x000fca0000000000 */
[----:B------:R-:W-:Y:S01]  /*13a0*/  HGMMA.64x256x16.F32.BF16 R24, gdesc[UR8].tnspA.tnspB, R24, gsb0 ;  /* 0x63e00000081879f0 */ /* 0x000fe20008001818 */
        /* <DEDUP_REMOVED lines=15> */
[----:B------:R-:W-:Y:S03]  /*14a0*/  HGMMA.64x256x16.F32.BF16 R24, gdesc[UR8].tnspA.tnspB, R24, gsb0 ;  /* 0x63e00000081879f0 */ /* 0x000fe60008001818 */
[----:B------:R-:W-:Y:S02]  /*14b0*/  WARPGROUP.DEPBAR.LE gsb0, 0x0 ;  /* 0x00008000000079c5 */ /* 0x000fe40000010000 */
[----:B------:R-:W-:Y:S05]  /*14c0*/  @!P1 BRA `(.L_x_18) ;  /* 0x0000000400249947 */ /* 0x000fea0003800000 */
[----:B------:R-:W-:-:S04]  /*14d0*/  UIADD3 UR5, UR39, 0x1, URZ ;  /* 0x0000000127057890 */ /* 0x000fc8000fffe03f */
[----:B------:R-:W-:-:S04]  /*14e0*/  UISETP.NE.AND UP0, UPT, UR5, 0x4, UPT ;  /* 0x000000040500788c */ /* 0x000fc8000bf05270 */
[----:B------:R-:W-:Y:S02]  /*14f0*/  USEL UR6, URZ, 0x1, UP0 ;  /* 0x000000013f067887 */ /* 0x000fe40008000000 */
[----:B------:R-:W-:Y:S02]  /*1500*/  USEL UR5, UR5, URZ, UP0 ;  /* 0x0000003f05057287 */ /* 0x000fe40008000000 */
[----:B------:R-:W-:-:S06]  /*1510*/  ULOP3.LUT UR6, UR38, UR6, URZ, 0x3c, !UPT ;  /* 0x0000000626067292 */ /* 0x000fcc000f8e3c3f */
[----:B01----:R-:W-:Y:S01]  /*1520*/  IMAD.U32 R5, RZ, RZ, UR6 ;  /* 0x00000006ff057e24 */ /* 0x003fe2000f8e00ff */
[----:B------:R-:W-:-:S06]  /*1530*/  UMOV UR6, UR39 ;  /* 0x0000002700067c82 */ /* 0x000fcc0008000000 */
.L_x_25:
[----:B01----:R-:W-:Y:S05]  /*1540*/  @!P0 BRA `(.L_x_19) ;  /* 0x0000000000048947 */ /* 0x003fea0003800000 */
[----:B------:R-:W-:Y:S01]  /*1550*/  BPT.TRAP 0x1 ;  /* 0x000000040000795c */ /* 0x000fe20000300000 */
.L_x_19:
[----:B------:R-:W0:Y:S01]  /*1560*/  S2UR UR8, SR_CgaCtaId ;  /* 0x00000000000879c3 */ /* 0x000e220000008800 */
[----:B------:R-:W-:Y:S01]  /*1570*/  UMOV UR7, 0x400 ;  /* 0x0000040000077882 */ /* 0x000fe20000000000 */
[----:B------:R-:W-:Y:S01]  /*1580*/  SHF.L.U32 R3, R5, 0x1f, RZ ;  /* 0x0000001f05037819 */ /* 0x000fe200000006ff */
[----:B0-----:R-:W-:-:S04]  /*1590*/  ULEA UR13, UR8, UR7, 0x18 ;  /* 0x00000007080d7291 */ /* 0x001fc8000f8ec03f */
[----:B------:R-:W-:-:S09]  /*15a0*/  ULEA UR7, UR5, UR13, 0x3 ;  /* 0x0000000d05077291 */ /* 0x000fd2000f8e183f */
[----:B------:R0:W1:Y:S01]  /*15b0*/  SYNCS.PHASECHK.TRANS64.TRYWAIT P1, [UR7], R3 ;  /* 0x00000003ff0075a7 */ /* 0x0000620008020147 */
[----:B------:R-:W-:Y:S05]  /*15c0*/  @!P0 BRA `(.L_x_20) ;  /* 0x0000000000048947 */ /* 0x000fea0003800000 */
[----:B------:R-:W-:Y:S01]  /*15d0*/  BPT.TRAP 0x1 ;  /* 0x000000040000795c */ /* 0x000fe20000300000 */
.L_x_20:
[----:B-1----:R-:W-:Y:S05]  /*15e0*/  @P1 BRA `(.L_x_21) ;  /* 0x0000000000081947 */ /* 0x002fea0003800000 */
[----:B------:R-:W1:Y:S02]  /*15f0*/  SYNCS.PHASECHK.TRANS64.TRYWAIT P1, [UR7], R3 ;  /* 0x00000003ff0075a7 */ /* 0x000e640008020147 */
[----:B-1----:R-:W-:Y:S05]  /*1600*/  @!P1 BRA `(.L_x_22) ;  /* 0x000000a000609947 */ /* 0x002fea0003800000 */
.L_x_21:
[----:B------:R-:W-:Y:S01]  /*1610*/  ULEA UR7, UR5, UR41, 0xa ;  /* 0x0000002905077291 */ /* 0x000fe2000f8e503f */
[----:B------:R-:W-:Y:S01]  /*1620*/  WARPGROUP.ARRIVE ;  /* 0x00000000000079c5 */ /* 0x000fe20000000000 */
[----:B------:R-:W-:Y:S01]  /*1630*/  ULEA UR12, UR5, UR4, 0xb ;  /* 0x00000004050c7291 */ /* 0x000fe2000f8e583f */
[----:B------:R-:W-:Y:S01]  /*1640*/  UMOV UR9, 0x40000040 ;  /* 0x4000004000097882 */ /* 0x000fe20000000000 */
[----:B------:R-:W-:-:S03]  /*1650*/  UMOV UR11, 0x40000040 ;  /* 0x40000040000b7882 */ /* 0x000fc60000000000 */
[----:B------:R-:W-:Y:S02]  /*1660*/  UMOV UR8, UR7 ;  /* 0x0000000700087c82 */ /* 0x000fe40008000000 */
[----:B------:R-:W-:Y:S02]  /*1670*/  UMOV UR10, UR12 ;  /* 0x0000000c000a7c82 */ /* 0x000fe40008000000 */
[----:B------:R-:W-:Y:S01]  /*1680*/  HGMMA.64x256x16.F32.BF16 R24, gdesc[UR8].tnspA.tnspB, R24, gsb0 ;  /* 0x63e00000081879f0 */ /* 0x000fe20008001818 */
[----:B------:R-:W-:Y:S02]  /*1690*/  UIADD3 UR8, UR7, 0x80, URZ ;  /* 0x0000008007087890 */ /* 0x000fe4000fffe03f */
[----:B------:R-:W-:Y:S01]  /*16a0*/  UIADD3 UR10, UR12, 0x80, URZ ;  /* 0x000000800c0a7890 */ /* 0x000fe2000fffe03f */
[----:B------:R-:W-:Y:S01]  /*16b0*/  UMOV UR9, 0x40000040 ;  /* 0x4000004000097882 */ /* 0x000fe20000000000 */
[----:B------:R-:W-:Y:S01]  /*16c0*/  UMOV UR11, 0x40000040 ;  /* 0x40000040000b7882 */ /* 0x000fe20000000000 */
[----:B------:R-:W-:-:S02]  /*16d0*/  WARPGROUP.DEPBAR.LE gsb0, 0x0 ;  /* 0x00008000000079c5 */ /* 0x000fc40000010000 */
        /* <DEDUP_REMOVED lines=21> */
[----:B------:R-:W-:Y:S01]  /*1830*/  BPT.TRAP 0x1 ;  /* 0x000000040000795c */ /* 0x000fe20000300000 */
.L_x_23:
[----:B------:R-:W-:Y:S01]  /*1840*/  ULEA UR7, UR6, UR13, 0x3 ;  /* 0x0000000d06077291 */ /* 0x000fe2000f8e183f */
[----:B------:R-:W-:-:S03]  /*1850*/  ISETP.GT.U32.AND P1, PT, R19, 0x1, PT ;  /* 0x000000011300780c */ /* 0x000fc60003f24070 */
[----:B------:R-:W-:-:S04]  /*1860*/  UIADD3 UR7, UR7, 0x20, URZ ;  /* 0x0000002007077890 */ /* 0x000fc8000fffe03f */
[----:B------:R-:W-:-:S09]  /*1870*/  UPRMT UR7, URZ, 0x654, UR7 ;  /* 0x000006543f077896 */ /* 0x000fd20008000007 */
[----:B------:R-:W-:Y:S01]  /*1880*/  SYNCS.ARRIVE.TRANS64.RED.A1T0 RZ, [UR7], RZ ;  /* 0x000000ffffff79a7 */ /* 0x000fe20008100407 */
[----:B------:R-:W-:Y:S05]  /*1890*/  @P1 BRA `(.L_x_24) ;  /* 0x0000000000041947 */ /* 0x000fea0003800000 */
[----:B------:R-:W-:Y:S01]  /*18a0*/  BPT.TRAP 0x1 ;  /* 0x000000040000795c */ /* 0x000fe20000300000 */
.L_x_24:
[----:B------:R-:W-:Y:S01]  /*18b0*/  UIADD3 UR5, UR5, 0x1, URZ ;  /* 0x0000000105057890 */ /* 0x000fe2000fffe03f */
[C---:B------:R-:W-:Y:S01]  /*18c0*/  ISETP.GT.AND P1, PT, R0.reuse, 0x1, PT ;  /* 0x000000010000780c */ /* 0x040fe20003f24270 */
[----:B------:R-:W-:Y:S01]  /*18d0*/  UIADD3 UR6, UR6, 0x1, URZ ;  /* 0x0000000106067890 */ /* 0x000fe2000fffe03f */
[----:B------:R-:W-:Y:S01]  /*18e0*/  VIADD R0, R0, 0xffffffff ;  /* 0xffffffff00007836 */ /* 0x000fe20000000000 */
[----:B------:R-:W-:Y:S02]  /*18f0*/  UISETP.NE.AND UP0, UPT, UR5, 0x4, UPT ;  /* 0x000000040500788c */ /* 0x000fe4000bf05270 */
[----:B------:R-:W-:Y:S02]  /*1900*/  UISETP.NE.AND UP1, UPT, UR6, 0x4, UPT ;  /* 0x000000040600788c */ /* 0x000fe4000bf25270 */
[----:B------:R-:W-:Y:S02]  /*1910*/  USEL UR7, URZ, 0x1, UP0 ;  /* 0x000000013f077887 */ /* 0x000fe40008000000 */
[----:B------:R-:W-:-:S02]  /*1920*/  USEL UR5, UR5, URZ, UP0 ;  /* 0x0000003f05057287 */ /* 0x000fc40008000000 */
[----:B------:R-:W-:Y:S02]  /*1930*/  USEL UR6, UR6, URZ, UP1 ;  /* 0x0000003f06067287 */ /* 0x000fe40008800000 */
[----:B------:R-:W-:Y:S01]  /*1940*/  LOP3.LUT R5, R5, UR7, RZ, 0x3c, !PT ;  /* 0x0000000705057c12 */ /* 0x000fe2000f8e3cff */
[----:B------:R-:W-:Y:S09]  /*1950*/  @P1 BRA `(.L_x_25) ;  /* 0xfffffff800f81947 */ /* 0x000ff2000383ffff */
.L_x_18:
[----:B------:R-:W2:Y:S02]  /*1960*/  LDC R0, c[0x0][0x28c] ;  /* 0x0000a300ff007b82 */ /* 0x000ea40000000800 */
[----:B--2---:R-:W-:-:S13]  /*1970*/  ISETP.GE.AND P1, PT, R0, 0x1, PT ;  /* 0x000000010000780c */ /* 0x004fda0003f26270 */
[----:B------:R-:W-:Y:S05]  /*1980*/  @!P1 BRA `(.L_x_26) ;  /* 0x0000000000409947 */ /* 0x000fea0003800000 */
[----:B------:R-:W-:Y:S05]  /*1990*/  @!P0 BRA `(.L_x_27) ;  /* 0x0000000000048947 */ /* 0x000fea0003800000 */
[----:B------:R-:W-:Y:S01]  /*19a0*/  BPT.TRAP 0x1 ;  /* 0x000000040000795c */ /* 0x000fe20000300000 */
.L_x_27:
[----:B------:R-:W2:Y:S01]  /*19b0*/  S2UR UR6, SR_CgaCtaId ;  /* 0x00000000000679c3 */ /* 0x000ea20000008800 */
[----:B------:R-:W-:Y:S01]  /*19c0*/  UISETP.LT.AND UP0, UPT, UR40, 0x1, UPT ;  /* 0x000000012800788c */ /* 0x000fe2000bf01270 */
[----:B------:R-:W-:Y:S01]  /*19d0*/  ISETP.GT.U32.AND P0, PT, R19, 0x1, PT ;  /* 0x000000011300780c */ /* 0x000fe20003f04070 */
[----:B------:R-:W-:Y:S02]  /*19e0*/  UMOV UR5, 0x400 ;  /* 0x0000040000057882 */ /* 0x000fe40000000000 */
[----:B------:R-:W-:-:S04]  /*19f0*/  USEL UR4, UR40, 0x1, UP0 ;  /* 0x0000000128047887 */ /* 0x000fc80008000000 */
[----:B------:R-:W-:-:S04]  /*1a00*/  UIADD3 UR4, UR39, UR40, -UR4 ;  /* 0x0000002827047290 */ /* 0x000fc8000fffe804 */
[----:B------:R-:W-:-:S04]  /*1a10*/  USHF.L.U32 UR4, UR4, 0x3, URZ ;  /* 0x0000000304047899 */ /* 0x000fc8000800063f */
[----:B------:R-:W-:Y:S02]  /*1a20*/  ULOP3.LUT UR4, UR4, 0x18, URZ, 0xc0, !UPT ;  /* 0x0000001804047892 */ /* 0x000fe4000f8ec03f */
[----:B--2---:R-:W-:-:S04]  /*1a30*/  ULEA UR5, UR6, UR5, 0x18 ;  /* 0x0000000506057291 */ /* 0x004fc8000f8ec03f */
[----:B------:R-:W-:-:S04]  /*1a40*/  UIADD3 UR4, UR5, 0x20, UR4 ;  /* 0x0000002005047890 */ /* 0x000fc8000fffe004 */
[----:B------:R-:W-:-:S09]  /*1a50*/  UPRMT UR4, URZ, 0x654, UR4 ;  /* 0x000006543f047896 */ /* 0x000fd20008000004 */
[----:B------:R-:W-:Y:S01]  /*1a60*/  SYNCS.ARRIVE.TRANS64.RED.A1T0 RZ, [UR4], RZ ;  /* 0x000000ffffff79a7 */ /* 0x000fe20008100404 */
[----:B------:R-:W-:Y:S05]  /*1a70*/  @P0 BRA `(.L_x_26) ;  /* 0x0000000000040947 */ /* 0x000fea0003800000 */
[----:B------:R-:W-:Y:S01]  /*1a80*/  BPT.TRAP 0x1 ;  /* 0x000000040000795c */ /* 0x000fe20000300000 */
.L_x_26:
[----:B------:R-:W2:Y:S01]  /*1a90*/  LDC R7, c[0x0][0x288] ;  /* 0x0000a200ff077b82 */ /* 0x000ea20000000800 */
[----:B01----:R-:W-:Y:S01]  /*1aa0*/  SHF.R.U32.HI R3, RZ, 0x2, R18 ;  /* 0x00000002ff037819 */ /* 0x003fe20000011612 */
[----:B------:R-:W-:Y:S01]  /*1ab0*/  UIADD3 UR39, UR40, UR39, URZ ;  /* 0x0000002728277290 */ /* 0x000fe2000fffe03f */
[C---:B------:R-:W-:Y:S01]  /*1ac0*/  LOP3.LUT R4, R18.reuse, 0x60, RZ, 0xc0, !PT ;  /* 0x0000006012047812 */ /* 0x040fe200078ec0ff */
[----:B------:R-:W-:Y:S01]  /*1ad0*/  ULDC UR8, c[0x0][0x284] ;  /* 0x0000a10000087ab9 */ /* 0x000fe20000000800 */
[----:B------:R-:W-:Y:S01]  /*1ae0*/  LOP3.LUT R3, R3, 0x7, RZ, 0xc0, !PT ;  /* 0x0000000703037812 */ /* 0x000fe200078ec0ff */
[----:B------:R-:W-:Y:S01]  /*1af0*/  USHF.R.U32.HI UR4, URZ, 0x2, UR39 ;  /* 0x000000023f047899 */ /* 0x000fe20008011627 */
[----:B------:R-:W-:Y:S01]  /*1b00*/  SHF.R.U32.HI R10, RZ, 0x1, R4 ;  /* 0x00000001ff0a7819 */ /* 0x000fe20000011604 */
[----:B------:R-:W-:Y:S01]  /*1b10*/  IMAD.SHL.U32 R4, R18, 0x2, RZ ;  /* 0x0000000212047824 */ /* 0x000fe200078e00ff */
[----:B------:R-:W-:Y:S01]  /*1b20*/  LOP3.LUT R0, R22, 0x1, RZ, 0xc0, !PT ;  /* 0x0000000116007812 */ /* 0x000fe200078ec0ff */
[----:B------:R-:W-:Y:S01]  /*1b30*/  ULOP3.LUT UR4, UR4, 0x1, URZ, 0xc0, !UPT ;  /* 0x0000000104047892 */ /* 0x000fe2000f8ec03f */
[----:B------:R-:W-:Y:S01]  /*1b40*/  IADD3 R5, RZ, -R10, -R3 ;  /* 0x8000000aff057210 */ /* 0x000fe20007ffe803 */
[----:B------:R-:W-:Y:S01]  /*1b50*/  UISETP.GT.U32.AND UP1, UPT, UR39, 0x3, UPT ;  /* 0x000000032700788c */ /* 0x000fe2000bf24070 */
[----:B------:R-:W-:Y:S01]  /*1b60*/  LOP3.LUT R9, R4, 0x6, RZ, 0xc0, !PT ;  /* 0x0000000604097812 */ /* 0x000fe200078ec0ff */
[C---:B------:R-:W-:Y:S01]  /*1b70*/  IMAD.SHL.U32 R6, R0.reuse, 0x40, RZ ;  /* 0x0000004000067824 */ /* 0x040fe200078e00ff */
[----:B------:R-:W-:Y:S01]  /*1b80*/  UISETP.NE.U32.AND UP0, UPT, UR4, 0x1, UPT ;  /* 0x000000010400788c */ /* 0x000fe2000bf05070 */
[----:B------:R-:W-:Y:S01]  /*1b90*/  IMAD R11, R0, -0x40, R5 ;  /* 0xffffffc0000b7824 */ /* 0x000fe200078e0205 */
[----:B------:R-:W-:Y:S01]  /*1ba0*/  LOP3.LUT R0, R18, 0x3, RZ, 0xc0, !PT ;  /* 0x0000000312007812 */ /* 0x000fe200078ec0ff */
[----:B------:R-:W-:Y:S01]  /*1bb0*/  ULDC.64 UR6, c[0x0][0x5d0] ;  /* 0x0001740000067ab9 */ /* 0x000fe20000000a00 */
[----:B------:R-:W-:Y:S01]  /*1bc0*/  PRMT R8, R9, 0x6540, R152 ;  /* 0x0000654009087816 */ /* 0x000fe20000000098 */
[----:B------:R-:W-:Y:S01]  /*1bd0*/  IMAD.SHL.U32 R152, R152, 0x100, RZ ;  /* 0x0000010098987824 */ /* 0x000fe200078e00ff */
[----:B------:R-:W-:Y:S01]  /*1be0*/  SHF.R.S32.HI R21, RZ, 0x1f, R23 ;  /* 0x0000001fff157819 */ /* 0x000fe20000011417 */
[----:B------:R-:W-:Y:S01]  /*1bf0*/  UISETP.LT.U32.AND UP1, UPT, UR40, 0x4, UP1 ;  /* 0x000000042800788c */ /* 0x000fe20008f21070 */
[----:B------:R-:W-:Y:S01]  /*1c00*/  SHF.R.S32.HI R9, RZ, 0x1f, R8 ;  /* 0x0000001fff097819 */ /* 0x000fe20000011408 */
[----:B--2---:R-:W-:Y:S01]  /*1c10*/  IMAD R13, R0, -0x2, R7 ;  /* 0xfffffffe000d7824 */ /* 0x004fe200078e0207 */
[----:B------:R-:W-:Y:S01]  /*1c20*/  ISETP.GE.AND P0, PT, R152, R7, PT ;  /* 0x000000079800720c */ /* 0x000fe20003f06270 */
[----:B------:R-:W-:Y:S01]  /*1c30*/  IMAD.SHL.U32 R0, R153, 0x80, RZ ;  /* 0x0000008099007824 */ /* 0x000fe200078e00ff */
[----:B------:R-:W-:Y:S01]  /*1c40*/  UISETP.GT.U32.AND UP0, UPT, UR40, 0x3, !UP0 ;  /* 0x000000032800788c */ /* 0x000fe2000c704070 */
[----:B------:R-:W-:Y:S01]  /*1c50*/  IMAD R4, R21, UR6, RZ ;  /* 0x0000000615047c24 */ /* 0x000fe2000f8e02ff */
[----:B------:R-:W-:Y:S01]  /*1c60*/  LOP3.LUT R3, R6, 0x40, R3, 0xe2, !PT ;  /* 0x0000004006037812 */ /* 0x000fe200078ee203 */
[----:B------:R-:W-:Y:S01]  /*1c70*/  USEL UR5, URZ, 0x1, !UP1 ;  /* 0x000000013f057887 */ /* 0x000fe2000c800000 */
[C---:B------:R-:W-:Y:S01]  /*1c80*/  ISETP.GE.OR P0, PT, R0.reuse, UR8, P0 ;  /* 0x0000000800007c0c */ /* 0x040fe20008706670 */
[----:B------:R-:W-:Y:S01]  /*1c90*/  USEL UR4, URZ, 0x1, !UP0 ;  /* 0x000000013f047887 */ /* 0x000fe2000c000000 */
[----:B------:R-:W-:Y:S01]  /*1ca0*/  IMAD.WIDE R6, R153, 0x80, RZ ;  /* 0x0000008099067825 */ /* 0x000fe200078e02ff */
[----:B------:R-:W-:Y:S01]  /*1cb0*/  ULOP3.LUT UR39, UR39, 0x3, URZ, 0xc0, !UPT ;  /* 0x0000000327277892 */ /* 0x000fe2000f8ec03f */
[----:B------:R-:W-:Y:S01]  /*1cc0*/  IADD3 R0, -R0, UR8, R11 ;  /* 0x0000000800007c10 */ /* 0x000fe2000fffe10b */
[----:B------:R-:W-:Y:S01]  /*1cd0*/  ULOP3.LUT UR38, UR4, UR38, UR5, 0x96, !UPT ;  /* 0x0000002604267292 */ /* 0x000fe2000f8e9605 */
[C---:B------:R-:W-:Y:S01]  /*1ce0*/  IMAD R15, R23.reuse, UR7, R4 ;  /* 0x00000007170f7c24 */ /* 0x040fe2000f8e0204 */
[----:B------:R-:W-:Y:S01]  /*1cf0*/  LOP3.LUT R167, R6, R3, R10, 0xfe, !PT ;  /* 0x0000000306a77212 */ /* 0x000fe200078efe0a */
[----:B------:R-:W-:-:S04]  /*1d00*/  IMAD.WIDE.U32 R4, R23, UR6, R8 ;  /* 0x0000000617047c25 */ /* 0x000fc8000f8e0008 */
[----:B------:R-:W-:Y:S02]  /*1d10*/  IMAD.IADD R5, R5, 0x1, R15 ;  /* 0x0000000105057824 */ /* 0x000fe400078e020f */
[----:B------:R-:W-:Y:S02]  /*1d20*/  IMAD.IADD R3, R13, 0x1, -R152 ;  /* 0x000000010d037824 */ /* 0x000fe400078e0a98 */
[----:B------:R-:W-:Y:S01]  /*1d30*/  IMAD.MOV.U32 R153, RZ, RZ, -0x1 ;  /* 0xffffffffff997424 */ /* 0x000fe200078e00ff */
[----:B------:R-:W-:Y:S06]  /*1d40*/  @P0 BRA `(.L_x_28) ;  /* 0x0000007800dc0947 */ /* 0x000fec0003800000 */
[----:B------:R-:W0:Y:S01]  /*1d50*/  LDC.64 R10, c[0x0][0x5c8] ;  /* 0x00017200ff0a7b82 */ /* 0x000e220000000a00 */
[----:B-----5:R-:W-:Y:S01]  /*1d60*/  FSETP.NEU.AND P0, PT, R155, RZ, PT ;  /* 0x000000ff9b00720b */ /* 0x020fe20003f0d000 */
[----:B------:R-:W-:Y:S01]  /*1d70*/  BSSY B0, `(.L_x_28) ;  /* 0x00007b4000007945 */ /* 0x000fe20003800000 */
[----:B------:R-:W-:-:S04]  /*1d80*/  ISETP.GT.AND P2, PT, R3, RZ, PT ;  /* 0x000000ff0300720c */ /* 0x000fc80003f44270 */
[----:B------:R-:W-:Y:S01]  /*1d90*/  ISETP.GT.AND P1, PT, R0, RZ, P2 ;  /* 0x000000ff0000720c */ /* 0x000fe20001724270 */
[-C--:B0-----:R-:W-:Y:S02]  /*1da0*/  IMAD R12, R7, R10.reuse, RZ ;  /* 0x0000000a070c7224 */ /* 0x081fe400078e02ff */
[----:B------:R-:W-:-:S04]  /*1db0*/  IMAD.WIDE.U32 R160, R167, R10, R4 ;  /* 0x0000000aa7a07225 */ /* 0x000fc800078e0004 */
[----:B------:R-:W-:-:S04]  /*1dc0*/  IMAD R5, R167, R11, R12 ;  /* 0x0000000ba7057224 */ /* 0x000fc800078e020c */
[----:B------:R-:W-:Y:S01]  /*1dd0*/  IMAD.IADD R169, R161, 0x1, R5 ;  /* 0x00000001a1a97824 */ /* 0x000fe200078e0205 */
[----:B------:R-:W-:Y:S06]  /*1de0*/  @!P0 BRA `(.L_x_29) ;  /* 0x0000005400988947 */ /* 0x000fec0003800000 */
[----:B------:R-:W0:Y:S01]  /*1df0*/  LDC.64 R14, c[0x0][0x5b8] ;  /* 0x00016e00ff0e7b82 */ /* 0x000e220000000a00 */
[----:B------:R-:W-:-:S07]  /*1e00*/  ULDC.64 UR4, c[0x0][0x5c0] ;  /* 0x0001700000047ab9 */ /* 0x000fce0000000a00 */
[----:B------:R-:W1:Y:S08]  /*1e10*/  LDC.64 R164, c[0x0][0x5b0] ;  /* 0x00016c00ffa47b82 */ /* 0x000e700000000a00 */
[----:B------:R-:W2:Y:S01]  /*1e20*/  LDC.64 R12, c[0x0][0x5a8] ;  /* 0x00016a00ff0c7b82 */ /* 0x000ea20000000a00 */
[-C--:B0-----:R-:W-:Y:S02]  /*1e30*/  IMAD R4, R21, R14.reuse, RZ ;  /* 0x0000000e15047224 */ /* 0x081fe400078e02ff */
[----:B------:R-:W-:-:S04]  /*1e40*/  IMAD.WIDE.U32 R162, R23, R14, R8 ;  /* 0x0000000e17a27225 */ /* 0x000fc800078e0008 */
[----:B------:R-:W-:Y:S02]  /*1e50*/  IMAD R159, R23, R15, R4 ;  /* 0x0000000f179f7224 */ /* 0x000fe400078e0204 */
[-C--:B-1----:R-:W-:Y:S02]  /*1e60*/  IMAD R6, R7, R164.reuse, RZ ;  /* 0x000000a407067224 */ /* 0x082fe400078e02ff */
[----:B------:R-:W-:Y:S02]  /*1e70*/  IMAD.IADD R21, R163, 0x1, R159 ;  /* 0x00000001a3157824 */ /* 0x000fe400078e029f */
[----:B------:R-:W-:Y:S02]  /*1e80*/  IMAD.MOV.U32 R20, RZ, RZ, R162 ;  /* 0x000000ffff147224 */ /* 0x000fe400078e00a2 */
[C---:B------:R-:W-:Y:S02]  /*1e90*/  IMAD R161, R167.reuse, R165, R6 ;  /* 0x000000a5a7a17224 */ /* 0x040fe400078e0206 */
[----:B------:R-:W-:-:S04]  /*1ea0*/  IMAD.WIDE.U32 R4, R167, R164, R20 ;  /* 0x000000a4a7047225 */ /* 0x000fc800078e0014 */
[----:B------:R-:W-:Y:S01]  /*1eb0*/  IMAD.IADD R5, R5, 0x1, R161 ;  /* 0x0000000105057824 */ /* 0x000fe200078e02a1 */
[----:B--2---:R-:W-:-:S04]  /*1ec0*/  LEA R6, P0, R4, R12, 0x1 ;  /* 0x0000000c04067211 */ /* 0x004fc800078008ff */
[----:B------:R-:W-:-:S05]  /*1ed0*/  LEA.HI.X R7, R4, R13, R5, 0x1, P0 ;  /* 0x0000000d04077211 */ /* 0x000fca00000f0c05 */
[----:B------:R0:W2:Y:S01]  /*1ee0*/  @P1 LDG.E.LTC128B.U16 R15, desc[UR36][R6.64] ;  /* 0x00000024060f1981 */ /* 0x0000a2000c1e1520 */
[----:B------:R-:W-:Y:S01]  /*1ef0*/  IMAD.WIDE.U32 R156, R167, R164, R8 ;  /* 0x000000a4a79c7225 */ /* 0x000fe200078e0008 */
[----:B------:R-:W-:Y:S03]  /*1f00*/  BSSY B1, `(.L_x_30) ;  /* 0x0000013000017945 */ /* 0x000fe60003800000 */
[----:B------:R-:W-:Y:S02]  /*1f10*/  IMAD.IADD R157, R161, 0x1, R157 ;  /* 0x00000001a19d7824 */ /* 0x000fe400078e029d */
[----:B------:R-:W-:-:S04]  /*1f20*/  IMAD.WIDE.U32 R156, R23, R14, R156 ;  /* 0x0000000e179c7225 */ /* 0x000fc800078e009c */
[----:B0-----:R-:W-:Y:S01]  /*1f30*/  IMAD.IADD R7, R159, 0x1, R157 ;  /* 0x000000019f077824 */ /* 0x001fe200078e029d */
[----:B------:R-:W-:Y:S02]  /*1f40*/  LEA R6, P4, R156, R12, 0x1 ;  /* 0x0000000c9c067211 */ /* 0x000fe400078808ff */
[----:B------:R-:W-:Y:S02]  /*1f50*/  SHF.L.U64.HI R157, R164, 0x3, R165 ;  /* 0x00000003a49d7819 */ /* 0x000fe400000102a5 */
[----:B------:R-:W-:Y:S01]  /*1f60*/  LEA.HI.X R7, R156, R13, R7, 0x1, P4 ;  /* 0x0000000d9c077211 */ /* 0x000fe200020f0c07 */
[----:B------:R-:W-:Y:S02]  /*1f70*/  IMAD.SHL.U32 R156, R164, 0x8, RZ ;  /* 0x00000008a49c7824 */ /* 0x000fe400078e00ff */
[----:B--2---:R-:W-:-:S04]  /*1f80*/  IMAD.U32 R4, R15, 0x10000, RZ ;  /* 0x000100000f047824 */ /* 0x004fc800078e00ff */
[----:B------:R-:W-:Y:S01]  /*1f90*/  FMUL R5, R4, R155 ;  /* 0x0000009b04057220 */ /* 0x000fe20000400000 */
[----:B------:R-:W-:-:S03]  /*1fa0*/  LEA R4, P0, R160, UR4, 0x1 ;  /* 0x00000004a0047c11 */ /* 0x000fc6000f8008ff */
[----:B------:R-:W-:Y:S01]  /*1fb0*/  FFMA R24, R24, R154, R5 ;  /* 0x0000009a18187223 */ /* 0x000fe20000000005 */
[----:B------:R-:W-:Y:S02]  /*1fc0*/  LEA.HI.X R5, R160, UR5, R169, 0x1, P0 ;  /* 0x00000005a0057c11 */ /* 0x000fe400080f0ca9 */
[----:B------:R-:W-:Y:S02]  /*1fd0*/  ISETP.GT.AND P0, PT, R3, 0x1, PT ;  /* 0x000000010300780c */ /* 0x000fe40003f04270 */
[----:B------:R-:W-:Y:S02]  /*1fe0*/  F2FP.BF16.F32.PACK_AB R24, RZ, R24 ;  /* 0x00000018ff18723e */ /* 0x000fe400000010ff */
[----:B------:R-:W-:-:S03]  /*1ff0*/  ISETP.GT.AND P3, PT, R0, RZ, P0 ;  /* 0x000000ff0000720c */ /* 0x000fc60000764270 */
[----:B------:R0:W-:Y:S10]  /*2000*/  @P1 STG.E.U16 desc[UR36][R4.64], R24 ;  /* 0x0000001804001986 */ /* 0x0001f4000c101524 */
[----:B------:R-:W-:Y:S05]  /*2010*/  @!P3 BRA `(.L_x_31) ;  /* 0x000000000004b947 */ /* 0x000fea0003800000 */
[----:B------:R1:W5:Y:S02]  /*2020*/  LDG.E.LTC128B.U16 R15, desc[UR36][R6.64+0x2] ;  /* 0x00000224060f7981 */ /* 0x000364000c1e1520 */
.L_x_31:
[----:B------:R-:W-:Y:S05]  /*2030*/  BSYNC B1 ;  /* 0x0000000000017941 */ /* 0x000fea0003800000 */
.L_x_30:
[----:B-----5:R-:W-:Y:S01]  /*2040*/  IMAD.U32 R20, R15, 0x10000, RZ ;  /* 0x000100000f147824 */ /* 0x020fe200078e00ff */
[----:B------:R-:W-:Y:S01]  /*2050*/  ISETP.GT.AND P2, PT, R0, 0x8, P2 ;  /* 0x000000080000780c */ /* 0x000fe20001744270 */
[----:B------:R-:W-:Y:S01]  /*2060*/  IMAD.WIDE.U32 R156, R167, R164, R156 ;  /* 0x000000a4a79c7225 */ /* 0x000fe200078e009c */
[----:B------:R-:W-:-:S03]  /*2070*/  PRMT R152, R15, 0x7610, R152 ;  /* 0x000076100f987816 */ /* 0x000fc60000000098 */
[----:B------:R-:W-:Y:S01]  /*2080*/  FMUL R20, R20, R155 ;  /* 0x0000009b14147220 */ /* 0x000fe20000400000 */
[----:B------:R-:W-:Y:S01]  /*2090*/  IMAD.IADD R161, R161, 0x1, R157 ;  /* 0x00000001a1a17824 */ /* 0x000fe200078e029d */
[----:B------:R-:W-:Y:S02]  /*20a0*/  IADD3 R162, P1, R162, R156, RZ ;  /* 0x0000009ca2a27210 */ /* 0x000fe40007f3e0ff */
[----:B------:R-:W-:-:S03]  /*20b0*/  FFMA R25, R25, R154, R20 ;  /* 0x0000009a19197223 */ /* 0x000fc60000000014 */
[----:B------:R-:W-:Y:S02]  /*20c0*/  IMAD.X R21, R161, 0x1, R21, P1 ;  /* 0x00000001a1157824 */ /* 0x000fe400008e0615 */
[----:B------:R-:W-:Y:S02]  /*20d0*/  F2FP.BF16.F32.PACK_AB R25, RZ, R25 ;  /* 0x00000019ff19723e */ /* 0x000fe400000010ff */
[C---:B------:R-:W-:Y:S02]  /*20e0*/  LEA R20, P1, R162.reuse, R12, 0x1 ;  /* 0x0000000ca2147211 */ /* 0x040fe400078208ff */
[----:B------:R-:W-:Y:S02]  /*20f0*/  PRMT R157, R25, 0x7610, R157 ;  /* 0x00007610199d7816 */ /* 0x000fe4000000009d */
[----:B------:R-:W-:-:S03]  /*2100*/  LEA.HI.X R21, R162, R13, R21, 0x1, P1 ;  /* 0x0000000da2157211 */ /* 0x000fc600008f0c15 */
[----:B------:R2:W-:Y:S04]  /*2110*/  @P3 STG.E.U16 desc[UR36][R4.64+0x2], R157 ;  /* 0x0000029d04003986 */ /* 0x0005e8000c101524 */
[----:B------:R-:W0:Y:S01]  /*2120*/  @P2 LDG.E.LTC128B.U16 R152, desc[UR36][R20.64] ;  /* 0x0000002414982981 */ /* 0x000e22000c1e1520 */
[----:B------:R-:W-:Y:S01]  /*2130*/  IADD3 R8, P1, R8, R156, RZ ;  /* 0x0000009c08087210 */ /* 0x000fe20007f3e0ff */
[----:B------:R-:W-:Y:S01]  /*2140*/  BSSY B1, `(.L_x_32) ;  /* 0x0000011000017945 */ /* 0x000fe20003800000 */
[----:B------:R-:W-:Y:S02]  /*2150*/  SHF.L.U64.HI R11, R10, 0x4, R11 ;  /* 0x000000040a0b7819 */ /* 0x000fe4000001020b */
[----:B------:R-:W-:Y:S01]  /*2160*/  ISETP.GT.AND P0, PT, R0, 0x8, P0 ;  /* 0x000000080000780c */ /* 0x000fe20000704270 */
[----:B------:R-:W-:Y:S01]  /*2170*/  IMAD.X R9, R9, 0x1, R161, P1 ;  /* 0x0000000109097824 */ /* 0x000fe200008e06a1 */
[----:B------:R-:W-:Y:S01]  /*2180*/  LEA R10, P1, R10, R4, 0x4 ;  /* 0x000000040a0a7211 */ /* 0x000fe200078220ff */
[----:B------:R-:W-:-:S04]  /*2190*/  IMAD.WIDE.U32 R14, R23, R14, R8 ;  /* 0x0000000e170e7225 */ /* 0x000fc800078e0008 */
[----:B------:R-:W-:Y:S01]  /*21a0*/  IMAD.X R11, R11, 0x1, R5, P1 ;  /* 0x000000010b0b7824 */ /* 0x000fe200008e0605 */
[----:B------:R-:W-:Y:S01]  /*21b0*/  LEA R8, P3, R14, R12, 0x1 ;  /* 0x0000000c0e087211 */ /* 0x000fe200078608ff */
[----:B------:R-:W-:-:S05]  /*21c0*/  IMAD.IADD R9, R159, 0x1, R15 ;  /* 0x000000019f097824 */ /* 0x000fca00078e020f */
[----:B------:R-:W-:Y:S01]  /*21d0*/  LEA.HI.X R9, R14, R13, R9, 0x1, P3 ;  /* 0x0000000d0e097211 */ /* 0x000fe200018f0c09 */
[----:B0-----:R-:W-:-:S04]  /*21e0*/  IMAD.U32 R24, R152, 0x10000, RZ ;  /* 0x0001000098187824 */ /* 0x001fc800078e00ff */
[----:B------:R-:W-:-:S04]  /*21f0*/  FMUL R25, R24, R155 ;  /* 0x0000009b18197220 */ /* 0x000fc80000400000 */
[----:B------:R-:W-:-:S05]  /*2200*/  FFMA R25, R26, R154, R25 ;  /* 0x0000009a1a197223 */ /* 0x000fca0000000019 */
[----:B------:R-:W-:-:S05]  /*2210*/  F2FP.BF16.F32.PACK_AB R25, RZ, R25 ;  /* 0x00000019ff19723e */ /* 0x000fca00000010ff */
[----:B------:R2:W-:Y:S01]  /*2220*/  @P2 STG.E.U16 desc[UR36][R10.64], R25 ;  /* 0x000000190a002986 */ /* 0x0005e2000c101524 */
[----:B------:R-:W-:Y:S05]  /*2230*/  @!P0 BRA `(.L_x_33) ;  /* 0x0000000000048947 */ /* 0x000fea0003800000 */
[----:B------:R0:W5:Y:S02]  /*2240*/  LDG.E.LTC128B.U16 R152, desc[UR36][R8.64+0x2] ;  /* 0x0000022408987981 */ /* 0x000164000c1e1520 */
.L_x_33:
[----:B------:R-:W-:Y:S05]  /*2250*/  BSYNC B1 ;  /* 0x0000000000017941 */ /* 0x000fea0003800000 */
.L_x_32:
[----:B-----5:R-:W-:Y:S01]  /*2260*/  IMAD.U32 R12, R152, 0x10000, RZ ;  /* 0x00010000980c7824 */ /* 0x020fe200078e00ff */
[----:B------:R-:W-:Y:S01]  /*2270*/  ISETP.GT.AND P1, PT, R3, 0x8, PT ;  /* 0x000000080300780c */ /* 0x000fe20003f24270 */
[----:B------:R-:W-:Y:S02]  /*2280*/  BSSY B1, `(.L_x_34) ;  /* 0x0000008000017945 */ /* 0x000fe40003800000 */
[----:B------:R-:W-:Y:S01]  /*2290*/  FMUL R12, R12, R155 ;  /* 0x0000009b0c0c7220 */ /* 0x000fe20000400000 */
[----:B------:R-:W-:-:S03]  /*22a0*/  ISETP.GT.AND P2, PT, R0, RZ, P1 ;  /* 0x000000ff0000720c */ /* 0x000fc60000f44270 */
[----:B------:R-:W-:-:S05]  /*22b0*/  FFMA R12, R27, R154, R12 ;  /* 0x0000009a1b0c7223 */ /* 0x000fca000000000c */
[----:B------:R-:W-:-:S05]  /*22c0*/  F2FP.BF16.F32.PACK_AB R12, RZ, R12 ;  /* 0x0000000cff0c723e */ /* 0x000fca00000010ff */
[----:B------:R3:W-:Y:S01]  /*22d0*/  @P0 STG.E.U16 desc[UR36][R10.64+0x2], R12 ;  /* 0x0000020c0a000986 */ /* 0x0007e2000c101524 */
[----:B------:R-:W-:Y:S05]  /*22e0*/  @!P2 BRA `(.L_x_35) ;  /* 0x000000000004a947 */ /* 0x000fea0003800000 */
[----:B------:R4:W5:Y:S02]  /*22f0*/  LDG.E.LTC128B.U16 R152, desc[UR36][R6.64+0x10] ;  /* 0x0000102406987981 */ /* 0x000964000c1e1520 */
.L_x_35:
[----:B------:R-:W-:Y:S05]  /*2300*/  BSYNC B1 ;  /* 0x0000000000017941 */ /* 0x000fea0003800000 */
.L_x_34:
[----:B---3-5:R-:W-:Y:S01]  /*2310*/  IMAD.U32 R12, R152, 0x10000, RZ ;  /* 0x00010000980c7824 */ /* 0x028fe200078e00ff */
        /* <DEDUP_REMOVED lines=9> */
.L_x_37:
[----:B------:R-:W-:Y:S05]  /*23b0*/  BSYNC B1 ;  /* 0x0000000000017941 */ /* 0x000fea0003800000 */
.L_x_36:
[----:B-----5:R-:W-:Y:S01]  /*23c0*/  IMAD.U32 R12, R152, 0x10000, RZ ;  /* 0x00010000980c7824 */ /* 0x020fe200078e00ff */
[----:B------:R-:W-:Y:S01]  /*23d0*/  ISETP.GT.AND P1, PT, R0, 0x8, P1 ;  /* 0x000000080000780c */ /* 0x000fe20000f24270 */
[----:B------:R-:W-:Y:S02]  /*23e0*/  BSSY B1, `(.L_x_38) ;  /* 0x0000007000017945 */ /* 0x000fe40003800000 */
[----:B------:R-:W-:-:S04]  /*23f0*/  FMUL R12, R12, R155 ;  /* 0x0000009b0c0c7220 */ /* 0x000fc80000400000 */
[----:B------:R-:W-:-:S05]  /*2400*/  FFMA R12, R29, R154, R12 ;  /* 0x0000009a1d0c7223 */ /* 0x000fca000000000c */
[----:B------:R-:W-:-:S05]  /*2410*/  F2FP.BF16.F32.PACK_AB R12, RZ, R12 ;  /* 0x0000000cff0c723e */ /* 0x000fca00000010ff */
[----:B------:R0:W-:Y:S01]  /*2420*/  @P3 STG.E.U16 desc[UR36][R4.64+0x12], R12 ;  /* 0x0000120c04003986 */ /* 0x0001e2000c101524 */
[----:B------:R-:W-:Y:S05]  /*2430*/  @!P1 BRA `(.L_x_39) ;  /* 0x0000000000049947 */ /* 0x000fea0003800000 */
[----:B------:R0:W5:Y:S02]  /*2440*/  LDG.E.LTC128B.U16 R152, desc[UR36][R8.64+0x10] ;  /* 0x0000102408987981 */ /* 0x000164000c1e1520 */
.L_x_39:
[----:B------:R-:W-:Y:S05]  /*2450*/  BSYNC B1 ;  /* 0x0000000000017941 */ /* 0x000fea0003800000 */
.L_x_38:
[----:B0----5:R-:W-:Y:S01]  /*2460*/  IMAD.U32 R12, R152, 0x10000, RZ ;  /* 0x00010000980c7824 */ /* 0x021fe200078e00ff */
[----:B------:R-:W-:Y:S01]  /*2470*/  ISETP.GT.AND P0, PT, R0, 0x8, P0 ;  /* 0x000000080000780c */ /* 0x000fe20000704270 */
[----:B------:R-:W-:Y:S02]  /*2480*/  BSSY B1, `(.L_x_40) ;  /* 0x0000007000017945 */ /* 0x000fe40003800000 */
[----:B---3--:R-:W-:-:S04]  /*2490*/  FMUL R13, R12, R155 ;  /* 0x0000009b0c0d7220 */ /* 0x008fc80000400000 */
[----:B------:R-:W-:-:S05]  /*24a0*/  FFMA R13, R30, R154, R13 ;  /* 0x0000009a1e0d7223 */ /* 0x000fca000000000d */
[----:B------:R-:W-:-:S05]  /*24b0*/  F2FP.BF16.F32.PACK_AB R13, RZ, R13 ;  /* 0x0000000dff0d723e */ /* 0x000fca00000010ff */
[----:B------:R0:W-:Y:S01]  /*24c0*/  @P1 STG.E.U16 desc[UR36][R10.64+0x10], R13 ;  /* 0x0000100d0a001986 */ /* 0x0001e2000c101524 */
[----:B------:R-:W-:Y:S05]  /*24d0*/  @!P0 BRA `(.L_x_41) ;  /* 0x0000000000048947 */ /* 0x000fea0003800000 */
[----:B------:R3:W5:Y:S02]  /*24e0*/  LDG.E.LTC128B.U16 R152, desc[UR36][R8.64+0x12] ;  /* 0x0000122408987981 */ /* 0x000764000c1e1520 */
.L_x_41:
[----:B------:R-:W-:Y:S05]  /*24f0*/  BSYNC B1 ;  /* 0x0000000000017941 */ /* 0x000fea0003800000 */
.L_x_40:
        /* <DEDUP_REMOVED lines=10> */
.L_x_43:
[----:B------:R-:W-:Y:S05]  /*25a0*/  BSYNC B1 ;  /* 0x0000000000017941 */ /* 0x000fea0003800000 */
.L_x_42:
[----:B0----5:R-:W-:Y:S01]  /*25b0*/  IMAD.U32 R12, R152, 0x10000, RZ ;  /* 0x00010000980c7824 */ /* 0x021fe200078e00ff */
        /* <DEDUP_REMOVED lines=9> */
.L_x_45:
[----:B------:R-:W-:Y:S05]  /*2650*/  BSYNC B1 ;  /* 0x0000000000017941 */ /* 0x000fea0003800000 */
.L_x_44:
        /* <DEDUP_REMOVED lines=9> */
.L_x_47:
[----:B------:R-:W-:Y:S05]  /*26f0*/  BSYNC B1 ;  /* 0x0000000000017941 */ /* 0x000fea0003800000 */
.L_x_46:
[----:B0----5:R-:W-:Y:S01]  /*2700*/  IMAD.U32 R12, R152, 0x10000, RZ ;  /* 0x00010000980c7824 */ /* 0x021fe200078e00ff */
        /* <DEDUP_REMOVED lines=8> */
.L_x_49:
[----:B------:R-:W-:Y:S05]  /*2790*/  BSYNC B1 ;  /* 0x0000000000017941 */ /* 0x000fea0003800000 */
.L_x_48:
        /* <DEDUP_REMOVED lines=10> */
.L_x_51:
[----:B------:R-:W-:Y:S05]  /*2840*/  BSYNC B1 ;  /* 0x0000000000017941 */ /* 0x000fea0003800000 */
.L_x_50:
        /* <DEDUP_REMOVED lines=10> */
.L_x_53:
[----:B------:R-:W-:Y:S05]  /*28f0*/  BSYNC B1 ;  /* 0x0000000000017941 */ /* 0x000fea0003800000 */
.L_x_52:
        /* <DEDUP_REMOVED lines=9> */
.L_x_55:
[----:B------:R-:W-:Y:S05]  /*2990*/  BSYNC B1 ;  /* 0x0000000000017941 */ /* 0x000fea0003800000 */
.L_x_54:
        /* <DEDUP_REMOVED lines=9> */
.L_x_57:
[----:B------:R-:W-:Y:S05]  /*2a30*/  BSYNC B1 ;  /* 0x0000000000017941 */ /* 0x000fea0003800000 */
.L_x_56:
        /* <DEDUP_REMOVED lines=10> */
.L_x_59:
[----:B------:R-:W-:Y:S05]  /*2ae0*/  BSYNC B1 ;  /* 0x0000000000017941 */ /* 0x000fea0003800000 */
.L_x_58:
        /* <DEDUP_REMOVED lines=10> */
.L_x_61:
[----:B------:R-:W-:Y:S05]  /*2b90*/  BSYNC B1 ;  /* 0x0000000000017941 */ /* 0x000fea0003800000 */
.L_x_60:
        /* <DEDUP_REMOVED lines=9> */
.L_x_63:
[----:B------:R-:W-:Y:S05]  /*2c30*/  BSYNC B1 ;  /* 0x0000000000017941 */ /* 0x000fea0003800000 */
.L_x_62:
        /* <DEDUP_REMOVED lines=9> */
.L_x_65:
[----:B------:R-:W-:Y:S05]  /*2cd0*/  BSYNC B1 ;  /* 0x0000000000017941 */ /* 0x000fea0003800000 */
.L_x_64:
        /* <DEDUP_REMOVED lines=10> */
.L_x_67:
[----:B------:R-:W-:Y:S05]  /*2d80*/  BSYNC B1 ;  /* 0x0000000000017941 */ /* 0x000fea0003800000 */
.L_x_66:
        /* <DEDUP_REMOVED lines=10> */
.L_x_69:
[----:B------:R-:W-:Y:S05]  /*2e30*/  BSYNC B1 ;  /* 0x0000000000017941 */ /* 0x000fea0003800000 */
.L_x_68:
        /* <DEDUP_REMOVED lines=9> */
.L_x_71:
[----:B------:R-:W-:Y:S05]  /*2ed0*/  BSYNC B1 ;  /* 0x0000000000017941 */ /* 0x000fea0003800000 */
.L_x_70:
        /* <DEDUP_REMOVED lines=9> */
.L_x_73:
[----:B------:R-:W-:Y:S05]  /*2f70*/  BSYNC B1 ;  /* 0x0000000000017941 */ /* 0x000fea0003800000 */
.L_x_72:
        /* <DEDUP_REMOVED lines=10> */
.L_x_75:
[----:B------:R-:W-:Y:S05]  /*3020*/  BSYNC B1 ;  /* 0x0000000000017941 */ /* 0x000fea0003800000 */
.L_x_74:
        /* <DEDUP_REMOVED lines=10> */
.L_x_77:
[----:B------:R-:W-:Y:S05]  /*30d0*/  BSYNC B1 ;  /* 0x0000000000017941 */ /* 0x000fea0003800000 */
.L_x_76:
        /* <DEDUP_REMOVED lines=9> */
.L_x_79:
[----:B------:R-:W-:Y:S05]  /*3170*/  BSYNC B1 ;  /* 0x0000000000017941 */ /* 0x000fea0003800000 */
.L_x_78:
        /* <DEDUP_REMOVED lines=9> */
.L_x_81:
[----:B------:R-:W-:Y:S05]  /*3210*/  BSYNC B1 ;  /* 0x0000000000017941 */ /* 0x000fea0003800000 */
.L_x_80:
        /* <DEDUP_REMOVED lines=10> */
.L_x_83:
[----:B------:R-:W-:Y:S05]  /*32c0*/  BSYNC B1 ;  /* 0x0000000000017941 */ /* 0x000fea0003800000 */
.L_x_82:
        /* <DEDUP_REMOVED lines=10> */
.L_x_85:
[----:B------:R-:W-:Y:S05]  /*3370*/  BSYNC B1 ;  /* 0x0000000000017941 */ /* 0x000fea0003800000 */
.L_x_84:
        /* <DEDUP_REMOVED lines=9> */
.L_x_87:
[----:B------:R-:W-:Y:S05]  /*3410*/  BSYNC B1 ;  /* 0x0000000000017941 */ /* 0x000fea0003800000 */
.L_x_86:
        /* <DEDUP_REMOVED lines=9> */
.L_x_89:
[----:B------:R-:W-:Y:S05]  /*34b0*/  BSYNC B1 ;  /* 0x0000000000017941 */ /* 0x000fea0003800000 */
.L_x_88:
        /* <DEDUP_REMOVED lines=10> */
.L_x_91:
[----:B------:R-:W-:Y:S05]  /*3560*/  BSYNC B1 ;  /* 0x0000000000017941 */ /* 0x000fea0003800000 */
.L_x_90:
        /* <DEDUP_REMOVED lines=10> */
.L_x_93:
[----:B------:R-:W-:Y:S05]  /*3610*/  BSYNC B1 ;  /* 0x0000000000017941 */ /* 0x000fea0003800000 */
.L_x_92:
        /* <DEDUP_REMOVED lines=9> */
.L_x_95:
[----:B------:R-:W-:Y:S05]  /*36b0*/  BSYNC B1 ;  /* 0x0000000000017941 */ /* 0x000fea0003800000 */
.L_x_94:
        /* <DEDUP_REMOVED lines=9> */
.L_x_97:
[----:B------:R-:W-:Y:S05]  /*3750*/  BSYNC B1 ;  /* 0x0000000000017941 */ /* 0x000fea0003800000 */
.L_x_96:
        /* <DEDUP_REMOVED lines=10> */
.L_x_99:
[----:B------:R-:W-:Y:S05]  /*3800*/  BSYNC B1 ;  /* 0x0000000000017941 */ /* 0x000fea0003800000 */
.L_x_98:
        /* <DEDUP_REMOVED lines=10> */
.L_x_101:
[----:B------:R-:W-:Y:S05]  /*38b0*/  BSYNC B1 ;  /* 0x0000000000017941 */ /* 0x000fea0003800000 */
.L_x_100:
        /* <DEDUP_REMOVED lines=9> */
.L_x_103:
[----:B------:R-:W-:Y:S05]  /*3950*/  BSYNC B1 ;  /* 0x0000000000017941 */ /* 0x000fea0003800000 */
.L_x_102:
        /* <DEDUP_REMOVED lines=9> */
.L_x_105:
[----:B------:R-:W-:Y:S05]  /*39f0*/  BSYNC B1 ;  /* 0x0000000000017941 */ /* 0x000fea0003800000 */
.L_x_104:
        /* <DEDUP_REMOVED lines=10> */
.L_x_107:
[----:B------:R-:W-:Y:S05]  /*3aa0*/  BSYNC B1 ;  /* 0x0000000000017941 */ /* 0x000fea0003800000 */
.L_x_106:
        /* <DEDUP_REMOVED lines=10> */
.L_x_109:
[----:B------:R-:W-:Y:S05]  /*3b50*/  BSYNC B1 ;  /* 0x0000000000017941 */ /* 0x000fea0003800000 */
.L_x_108:
        /* <DEDUP_REMOVED lines=9> */
.L_x_111:
[----:B------:R-:W-:Y:S05]  /*3bf0*/  BSYNC B1 ;  /* 0x0000000000017941 */ /* 0x000fea0003800000 */
.L_x_110:
        /* <DEDUP_REMOVED lines=9> */
.L_x_113:
[----:B------:R-:W-:Y:S05]  /*3c90*/  BSYNC B1 ;  /* 0x0000000000017941 */ /* 0x000fea0003800000 */
.L_x_112:
        /* <DEDUP_REMOVED lines=10> */
.L_x_115:
[----:B------:R-:W-:Y:S05]  /*3d40*/  BSYNC B1 ;  /* 0x0000000000017941 */ /* 0x000fea0003800000 */
.L_x_114:
        /* <DEDUP_REMOVED lines=10> */
.L_x_117:
[----:B------:R-:W-:Y:S05]  /*3df0*/  BSYNC B1 ;  /* 0x0000000000017941 */ /* 0x000fea0003800000 */
.L_x_116:
        /* <DEDUP_REMOVED lines=9> */
.L_x_119:
[----:B------:R-:W-:Y:S05]  /*3e90*/  BSYNC B1 ;  /* 0x0000000000017941 */ /* 0x000fea0003800000 */
.L_x_118:
        /* <DEDUP_REMOVED lines=9> */
.L_x_121:
[----:B------:R-:W-:Y:S05]  /*3f30*/  BSYNC B1 ;  /* 0x0000000000017941 */ /* 0x000fea0003800000 */
.L_x_120:
        /* <DEDUP_REMOVED lines=10> */
.L_x_123:
[----:B------:R-:W-:Y:S05]  /*3fe0*/  BSYNC B1 ;  /* 0x0000000000017941 */ /* 0x000fea0003800000 */
.L_x_122:
        /* <DEDUP_REMOVED lines=10> */
.L_x_125:
[----:B------:R-:W-:Y:S05]  /*4090*/  BSYNC B1 ;  /* 0x0000000000017941 */ /* 0x000fea0003800000 */
.L_x_124:
        /* <DEDUP_REMOVED lines=9> */
.L_x_127:
[----:B------:R-:W-:Y:S05]  /*4130*/  BSYNC B1 ;  /* 0x0000000000017941 */ /* 0x000fea0003800000 */
.L_x_126:
        /* <DEDUP_REMOVED lines=9> */
.L_x_129:
[----:B------:R-:W-:Y:S05]  /*41d0*/  BSYNC B1 ;  /* 0x0000000000017941 */ /* 0x000fea0003800000 */
.L_x_128:
        /* <DEDUP_REMOVED lines=10> */
.L_x_131:
[----:B------:R-:W-:Y:S05]  /*4280*/  BSYNC B1 ;  /* 0x0000000000017941 */ /* 0x000fea0003800000 */
.L_x_130:
        /* <DEDUP_REMOVED lines=10> */
.L_x_133:
[----:B------:R-:W-:Y:S05]  /*4330*/  BSYNC B1 ;  /* 0x0000000000017941 */ /* 0x000fea0003800000 */
.L_x_132:
        /* <DEDUP_REMOVED lines=9> */
.L_x_135:
[----:B------:R-:W-:Y:S05]  /*43d0*/  BSYNC B1 ;  /* 0x0000000000017941 */ /* 0x000fea0003800000 */
.L_x_134:
        /* <DEDUP_REMOVED lines=9> */
.L_x_137:
[----:B------:R-:W-:Y:S05]  /*4470*/  BSYNC B1 ;  /* 0x0000000000017941 */ /* 0x000fea0003800000 */
.L_x_136:
        /* <DEDUP_REMOVED lines=10> */
.L_x_139:
[----:B------:R-:W-:Y:S05]  /*4520*/  BSYNC B1 ;  /* 0x0000000000017941 */ /* 0x000fea0003800000 */
.L_x_138:
        /* <DEDUP_REMOVED lines=10> */
.L_x_141:
[----:B------:R-:W-:Y:S05]  /*45d0*/  BSYNC B1 ;  /* 0x0000000000017941 */ /* 0x000fea0003800000 */
.L_x_140:
        /* <DEDUP_REMOVED lines=9> */
.L_x_143:
[----:B------:R-:W-:Y:S05]  /*4670*/  BSYNC B1 ;  /* 0x0000000000017941 */ /* 0x000fea0003800000 */
.L_x_142:
        /* <DEDUP_REMOVED lines=9> */
.L_x_145:
[----:B------:R-:W-:Y:S05]  /*4710*/  BSYNC B1 ;  /* 0x0000000000017941 */ /* 0x000fea0003800000 */
.L_x_144:
        /* <DEDUP_REMOVED lines=10> */
.L_x_147:
[----:B------:R-:W-:Y:S05]  /*47c0*/  BSYNC B1 ;  /* 0x0000000000017941 */ /* 0x000fea0003800000 */
.L_x_146:
        /* <DEDUP_REMOVED lines=10> */
.L_x_149:
[----:B------:R-:W-:Y:S05]  /*4870*/  BSYNC B1 ;  /* 0x0000000000017941 */ /* 0x000fea0003800000 */
.L_x_148:
        /* <DEDUP_REMOVED lines=9> */
.L_x_151:
[----:B------:R-:W-:Y:S05]  /*4910*/  BSYNC B1 ;  /* 0x0000000000017941 */ /* 0x000fea0003800000 */
.L_x_150:
        /* <DEDUP_REMOVED lines=9> */
.L_x_153:
[----:B------:R-:W-:Y:S05]  /*49b0*/  BSYNC B1 ;  /* 0x0000000000017941 */ /* 0x000fea0003800000 */
.L_x_152:
        /* <DEDUP_REMOVED lines=10> */
.L_x_155:
[----:B------:R-:W-:Y:S05]  /*4a60*/  BSYNC B1 ;  /* 0x0000000000017941 */ /* 0x000fea0003800000 */
.L_x_154:
        /* <DEDUP_REMOVED lines=10> */
.L_x_157:
[----:B------:R-:W-:Y:S05]  /*4b10*/  BSYNC B1 ;  /* 0x0000000000017941 */ /* 0x000fea0003800000 */
.L_x_156:
        /* <DEDUP_REMOVED lines=9> */
.L_x_159:
[----:B------:R-:W-:Y:S05]  /*4bb0*/  BSYNC B1 ;  /* 0x0000000000017941 */ /* 0x000fea0003800000 */
.L_x_158:
        /* <DEDUP_REMOVED lines=9> */
.L_x_161:
[----:B------:R-:W-:Y:S05]  /*4c50*/  BSYNC B1 ;  /* 0x0000000000017941 */ /* 0x000fea0003800000 */
.L_x_160:
        /* <DEDUP_REMOVED lines=10> */
.L_x_163:
[----:B------:R-:W-:Y:S05]  /*4d00*/  BSYNC B1 ;  /* 0x0000000000017941 */ /* 0x000fea0003800000 */
.L_x_162:
        /* <DEDUP_REMOVED lines=10> */
.L_x_165:
[----:B------:R-:W-:Y:S05]  /*4db0*/  BSYNC B1 ;  /* 0x0000000000017941 */ /* 0x000fea0003800000 */
.L_x_164:
        /* <DEDUP_REMOVED lines=9> */
.L_x_167:
[----:B------:R-:W-:Y:S05]  /*4e50*/  BSYNC B1 ;  /* 0x0000000000017941 */ /* 0x000fea0003800000 */
.L_x_166:
        /* <DEDUP_REMOVED lines=9> */
.L_x_169:
[----:B------:R-:W-:Y:S05]  /*4ef0*/  BSYNC B1 ;  /* 0x0000000000017941 */ /* 0x000fea0003800000 */
.L_x_168:
        /* <DEDUP_REMOVED lines=10> */
.L_x_171:
[----:B------:R-:W-:Y:S05]  /*4fa0*/  BSYNC B1 ;  /* 0x0000000000017941 */ /* 0x000fea0003800000 */
.L_x_170:
        /* <DEDUP_REMOVED lines=10> */
.L_x_173:
[----:B------:R-:W-:Y:S05]  /*5050*/  BSYNC B1 ;  /* 0x0000000000017941 */ /* 0x000fea0003800000 */
.L_x_172:
        /* <DEDUP_REMOVED lines=9> */
.L_x_175:
[----:B------:R-:W-:Y:S05]  /*50f0*/  BSYNC B1 ;  /* 0x0000000000017941 */ /* 0x000fea0003800000 */
.L_x_174:
        /* <DEDUP_REMOVED lines=9> */
.L_x_177:
[----:B------:R-:W-:Y:S05]  /*5190*/  BSYNC B1 ;  /* 0x0000000000017941 */ /* 0x000fea0003800000 */
.L_x_176:
        /* <DEDUP_REMOVED lines=10> */
.L_x_179:
[----:B------:R-:W-:Y:S05]  /*5240*/  BSYNC B1 ;  /* 0x0000000000017941 */ /* 0x000fea0003800000 */
.L_x_178:
        /* <DEDUP_REMOVED lines=10> */
.L_x_181:
[----:B------:R-:W-:Y:S05]  /*52f0*/  BSYNC B1 ;  /* 0x0000000000017941 */ /* 0x000fea0003800000 */
.L_x_180:
        /* <DEDUP_REMOVED lines=9> */
.L_x_183:
[----:B------:R-:W-:Y:S05]  /*5390*/  BSYNC B1 ;  /* 0x0000000000017941 */ /* 0x000fea0003800000 */
.L_x_182:
        /* <DEDUP_REMOVED lines=9> */
.L_x_185:
[----:B------:R-:W-:Y:S05]  /*5430*/  BSYNC B1 ;  /* 0x0000000000017941 */ /* 0x000fea0003800000 */
.L_x_184:
        /* <DEDUP_REMOVED lines=10> */
.L_x_187:
[----:B------:R-:W-:Y:S05]  /*54e0*/  BSYNC B1 ;  /* 0x0000000000017941 */ /* 0x000fea0003800000 */
.L_x_186:
        /* <DEDUP_REMOVED lines=10> */
.L_x_189:
[----:B------:R-:W-:Y:S05]  /*5590*/  BSYNC B1 ;  /* 0x0000000000017941 */ /* 0x000fea0003800000 */
.L_x_188:
        /* <DEDUP_REMOVED lines=9> */
.L_x_191:
[----:B------:R-:W-:Y:S05]  /*5630*/  BSYNC B1 ;  /* 0x0000000000017941 */ /* 0x000fea0003800000 */
.L_x_190:
        /* <DEDUP_REMOVED lines=9> */
.L_x_193:
[----:B------:R-:W-:Y:S05]  /*56d0*/  BSYNC B1 ;  /* 0x0000000000017941 */ /* 0x000fea0003800000 */
.L_x_192:
        /* <DEDUP_REMOVED lines=10> */
.L_x_195:
[----:B------:R-:W-:Y:S05]  /*5780*/  BSYNC B1 ;  /* 0x0000000000017941 */ /* 0x000fea0003800000 */
.L_x_194:
        /* <DEDUP_REMOVED lines=10> */
.L_x_197:
[----:B------:R-:W-:Y:S05]  /*5830*/  BSYNC B1 ;  /* 0x0000000000017941 */ /* 0x000fea0003800000 */
.L_x_196:
        /* <DEDUP_REMOVED lines=9> */
.L_x_199:
[----:B------:R-:W-:Y:S05]  /*58d0*/  BSYNC B1 ;  /* 0x0000000000017941 */ /* 0x000fea0003800000 */
.L_x_198:
        /* <DEDUP_REMOVED lines=9> */
.L_x_201:
[----:B------:R-:W-:Y:S05]  /*5970*/  BSYNC B1 ;  /* 0x0000000000017941 */ /* 0x000fea0003800000 */
.L_x_200:
        /* <DEDUP_REMOVED lines=10> */
.L_x_203:
[----:B------:R-:W-:Y:S05]  /*5a20*/  BSYNC B1 ;  /* 0x0000000000017941 */ /* 0x000fea0003800000 */
.L_x_202:
        /* <DEDUP_REMOVED lines=10> */
.L_x_205:
[----:B------:R-:W-:Y:S05]  /*5ad0*/  BSYNC B1 ;  /* 0x0000000000017941 */ /* 0x000fea0003800000 */
.L_x_204:
        /* <DEDUP_REMOVED lines=9> */
.L_x_207:
[----:B------:R-:W-:Y:S05]  /*5b70*/  BSYNC B1 ;  /* 0x0000000000017941 */ /* 0x000fea0003800000 */
.L_x_206:
        /* <DEDUP_REMOVED lines=9> */
.L_x_209:
[----:B------:R-:W-:Y:S05]  /*5c10*/  BSYNC B1 ;  /* 0x0000000000017941 */ /* 0x000fea0003800000 */
.L_x_208:
        /* <DEDUP_REMOVED lines=10> */
.L_x_211:
[----:B------:R-:W-:Y:S05]  /*5cc0*/  BSYNC B1 ;  /* 0x0000000000017941 */ /* 0x000fea0003800000 */
.L_x_210:
        /* <DEDUP_REMOVED lines=10> */
.L_x_213:
[----:B------:R-:W-:Y:S05]  /*5d70*/  BSYNC B1 ;  /* 0x0000000000017941 */ /* 0x000fea0003800000 */
.L_x_212:
        /* <DEDUP_REMOVED lines=9> */
.L_x_215:
[----:B------:R-:W-:Y:S05]  /*5e10*/  BSYNC B1 ;  /* 0x0000000000017941 */ /* 0x000fea0003800000 */
.L_x_214:
        /* <DEDUP_REMOVED lines=9> */
.L_x_217:
[----:B------:R-:W-:Y:S05]  /*5eb0*/  BSYNC B1 ;  /* 0x0000000000017941 */ /* 0x000fea0003800000 */
.L_x_216:
        /* <DEDUP_REMOVED lines=10> */
.L_x_219:
[----:B------:R-:W-:Y:S05]  /*5f60*/  BSYNC B1 ;  /* 0x0000000000017941 */ /* 0x000fea0003800000 */
.L_x_218:
        /* <DEDUP_REMOVED lines=10> */
.L_x_221:
[----:B------:R-:W-:Y:S05]  /*6010*/  BSYNC B1 ;  /* 0x0000000000017941 */ /* 0x000fea0003800000 */
.L_x_220:
        /* <DEDUP_REMOVED lines=9> */
.L_x_223:
[----:B------:R-:W-:Y:S05]  /*60b0*/  BSYNC B1 ;  /* 0x0000000000017941 */ /* 0x000fea0003800000 */
.L_x_222:
        /* <DEDUP_REMOVED lines=9> */
.L_x_225:
[----:B------:R-:W-:Y:S05]  /*6150*/  BSYNC B1 ;  /* 0x0000000000017941 */ /* 0x000fea0003800000 */
.L_x_224:
        /* <DEDUP_REMOVED lines=10> */
.L_x_227:
[----:B------:R-:W-:Y:S05]  /*6200*/  BSYNC B1 ;  /* 0x0000000000017941 */ /* 0x000fea0003800000 */
.L_x_226:
        /* <DEDUP_REMOVED lines=10> */
.L_x_229:
[----:B------:R-:W-:Y:S05]  /*62b0*/  BSYNC B1 ;  /* 0x0000000000017941 */ /* 0x000fea0003800000 */
.L_x_228:
        /* <DEDUP_REMOVED lines=9> */
.L_x_231:
[----:B------:R-:W-:Y:S05]  /*6350*/  BSYNC B1 ;  /* 0x0000000000017941 */ /* 0x000fea0003800000 */
.L_x_230:
        /* <DEDUP_REMOVED lines=9> */
.L_x_233:
[----:B------:R-:W-:Y:S05]  /*63f0*/  BSYNC B1 ;  /* 0x0000000000017941 */ /* 0x000fea0003800000 */
.L_x_232:
        /* <DEDUP_REMOVED lines=10> */
.L_x_235:
[----:B------:R-:W-:Y:S05]  /*64a0*/  BSYNC B1 ;  /* 0x0000000000017941 */ /* 0x000fea0003800000 */
.L_x_234:
        /* <DEDUP_REMOVED lines=10> */
.L_x_237:
[----:B------:R-:W-:Y:S05]  /*6550*/  BSYNC B1 ;  /* 0x0000000000017941 */ /* 0x000fea0003800000 */
.L_x_236:
        /* <DEDUP_REMOVED lines=9> */
.L_x_239:
[----:B------:R-:W-:Y:S05]  /*65f0*/  BSYNC B1 ;  /* 0x0000000000017941 */ /* 0x000fea0003800000 */
.L_x_238:
        /* <DEDUP_REMOVED lines=9> */
.L_x_241:
[----:B------:R-:W-:Y:S05]  /*6690*/  BSYNC B1 ;  /* 0x0000000000017941 */ /* 0x000fea0003800000 */
.L_x_240:
        /* <DEDUP_REMOVED lines=10> */
.L_x_243:
[----:B------:R-:W-:Y:S05]  /*6740*/  BSYNC B1 ;  /* 0x0000000000017941 */ /* 0x000fea0003800000 */
.L_x_242:
        /* <DEDUP_REMOVED lines=10> */
.L_x_245:
[----:B------:R-:W-:Y:S05]  /*67f0*/  BSYNC B1 ;  /* 0x0000000000017941 */ /* 0x000fea0003800000 */
.L_x_244:
        /* <DEDUP_REMOVED lines=9> */
.L_x_247:
[----:B------:R-:W-:Y:S05]  /*6890*/  BSYNC B1 ;  /* 0x0000000000017941 */ /* 0x000fea0003800000 */
.L_x_246:
        /* <DEDUP_REMOVED lines=9> */
.L_x_249:
[----:B------:R-:W-:Y:S05]  /*6930*/  BSYNC B1 ;  /* 0x0000000000017941 */ /* 0x000fea0003800000 */
.L_x_248:
        /* <DEDUP_REMOVED lines=10> */
.L_x_251:
[----:B------:R-:W-:Y:S05]  /*69e0*/  BSYNC B1 ;  /* 0x0000000000017941 */ /* 0x000fea0003800000 */
.L_x_250:
        /* <DEDUP_REMOVED lines=10> */
.L_x_253:
[----:B------:R-:W-:Y:S05]  /*6a90*/  BSYNC B1 ;  /* 0x0000000000017941 */ /* 0x000fea0003800000 */
.L_x_252:
        /* <DEDUP_REMOVED lines=9> */
.L_x_255:
[----:B------:R-:W-:Y:S05]  /*6b30*/  BSYNC B1 ;  /* 0x0000000000017941 */ /* 0x000fea0003800000 */
.L_x_254:
        /* <DEDUP_REMOVED lines=9> */
.L_x_257:
[----:B------:R-:W-:Y:S05]  /*6bd0*/  BSYNC B1 ;  /* 0x0000000000017941 */ /* 0x000fea0003800000 */
.L_x_256:
        /* <DEDUP_REMOVED lines=10> */
.L_x_259:
[----:B------:R-:W-:Y:S05]  /*6c80*/  BSYNC B1 ;  /* 0x0000000000017941 */ /* 0x000fea0003800000 */
.L_x_258:
        /* <DEDUP_REMOVED lines=10> */
.L_x_261:
[----:B------:R-:W-:Y:S05]  /*6d30*/  BSYNC B1 ;  /* 0x0000000000017941 */ /* 0x000fea0003800000 */
.L_x_260:
        /* <DEDUP_REMOVED lines=9> */
.L_x_263:
[----:B------:R-:W-:Y:S05]  /*6dd0*/  BSYNC B1 ;  /* 0x0000000000017941 */ /* 0x000fea0003800000 */
.L_x_262:
        /* <DEDUP_REMOVED lines=9> */
.L_x_265:
[----:B------:R-:W-:Y:S05]  /*6e70*/  BSYNC B1 ;  /* 0x0000000000017941 */ /* 0x000fea0003800000 */
.L_x_264:
        /* <DEDUP_REMOVED lines=10> */
.L_x_267:
[----:B------:R-:W-:Y:S05]  /*6f20*/  BSYNC B1 ;  /* 0x0000000000017941 */ /* 0x000fea0003800000 */
.L_x_266:
        /* <DEDUP_REMOVED lines=10> */
.L_x_269:
[----:B------:R-:W-:Y:S05]  /*6fd0*/  BSYNC B1 ;  /* 0x0000000000017941 */ /* 0x000fea0003800000 */
.L_x_268:
        /* <DEDUP_REMOVED lines=9> */
.L_x_271:
[----:B------:R-:W-:Y:S05]  /*7070*/  BSYNC B1 ;  /* 0x0000000000017941 */ /* 0x000fea0003800000 */
.L_x_270:
        /* <DEDUP_REMOVED lines=9> */
.L_x_273:
[----:B------:R-:W-:Y:S05]  /*7110*/  BSYNC B1 ;  /* 0x0000000000017941 */ /* 0x000fea0003800000 */
.L_x_272:
        /* <DEDUP_REMOVED lines=10> */
.L_x_275:
[----:B------:R-:W-:Y:S05]  /*71c0*/  BSYNC B1 ;  /* 0x0000000000017941 */ /* 0x000fea0003800000 */
.L_x_274:
        /* <DEDUP_REMOVED lines=10> */
.L_x_277:
[----:B------:R-:W-:Y:S05]  /*7270*/  BSYNC B1 ;  /* 0x0000000000017941 */ /* 0x000fea0003800000 */
.L_x_276:
[----:B01--45:R-:W-:Y:S01]  /*7280*/  IMAD.U32 R6, R152, 0x10000, RZ ;  /* 0x0001000098067824 */ /* 0x033fe200078e00ff */
        /* <DEDUP_REMOVED lines=8> */
.L_x_279:
[----:B------:R-:W-:Y:S05]  /*7310*/  BSYNC B1 ;  /* 0x0000000000017941 */ /* 0x000fea0003800000 */
.L_x_278:
[----:B0-2--5:R-:W-:Y:S01]  /*7320*/  IMAD.U32 R4, R152, 0x10000, RZ ;  /* 0x0001000098047824 */ /* 0x025fe200078e00ff */
[----:B------:R-:W-:Y:S01]  /*7330*/  ISETP.GT.AND P0, PT, R0, 0x8, P0 ;  /* 0x000000080000780c */ /* 0x000fe20000704270 */
[----:B------:R-:W-:Y:S01]  /*7340*/  @P1 IMAD.MOV.U32 R5, RZ, RZ, R11 ;  /* 0x000000ffff051224 */ /* 0x000fe200078e000b */
[----:B------:R-:W-:Y:S01]  /*7350*/  BSSY B1, `(.L_x_280) ;  /* 0x0000008000017945 */ /* 0x000fe20003800000 */
[----:B------:R-:W-:Y:S01]  /*7360*/  FMUL R3, R4, R155 ;  /* 0x0000009b04037220 */ /* 0x000fe20000400000 */
[----:B------:R-:W-:-:S03]  /*7370*/  @P1 IMAD.MOV.U32 R4, RZ, RZ, R10 ;  /* 0x000000ffff041224 */ /* 0x000fc600078e000a */
[----:B------:R-:W-:-:S05]  /*7380*/  FFMA R3, R150, R154, R3 ;  /* 0x0000009a96037223 */ /* 0x000fca0000000003 */
[----:B------:R-:W-:-:S05]  /*7390*/  F2FP.BF16.F32.PACK_AB R3, RZ, R3 ;  /* 0x00000003ff03723e */ /* 0x000fca00000010ff */
[----:B------:R0:W-:Y:S01]  /*73a0*/  @P1 STG.E.U16 desc[UR36][R4.64+0x1f0], R3 ;  /* 0x0001f00304001986 */ /* 0x0001e2000c101524 */
[----:B------:R-:W-:Y:S05]  /*73b0*/  @!P0 BRA `(.L_x_281) ;  /* 0x0000000000048947 */ /* 0x000fea0003800000 */
[----:B------:R2:W5:Y:S02]  /*73c0*/  LDG.E.LTC128B.U16 R152, desc[UR36][R8.64+0x1f2] ;  /* 0x0001f22408987981 */ /* 0x000564000c1e1520 */
.L_x_281:
[----:B------:R-:W-:Y:S05]  /*73d0*/  BSYNC B1 ;  /* 0x0000000000017941 */ /* 0x000fea0003800000 */
.L_x_280:
[----:B------:R-:W-:Y:S05]  /*73e0*/  @!P0 BRA `(.L_x_282) ;  /* 0x0000002400308947 */ /* 0x000fea0003800000 */
[----:B-----5:R-:W-:-:S04]  /*73f0*/  IMAD.U32 R152, R152, 0x10000, RZ ;  /* 0x0001000098987824 */ /* 0x020fc800078e00ff */
[----:B------:R-:W-:-:S04]  /*7400*/  FMUL R152, R152, R155 ;  /* 0x0000009b98987220 */ /* 0x000fc80000400000 */
[----:B------:R-:W-:-:S05]  /*7410*/  FFMA R152, R151, R154, R152 ;  /* 0x0000009a97987223 */ /* 0x000fca0000000098 */
[----:B------:R-:W-:-:S05]  /*7420*/  F2FP.BF16.F32.PACK_AB R152, RZ, R152 ;  /* 0x00000098ff98723e */ /* 0x000fca00000010ff */
[----:B------:R4:W-:Y:S01]  /*7430*/  STG.E.U16 desc[UR36][R10.64+0x1f2], R152 ;  /* 0x0001f2980a007986 */ /* 0x0009e2000c101524 */
[----:B------:R-:W-:Y:S05]  /*7440*/  BRA `(.L_x_282) ;  /* 0x0000002400187947 */ /* 0x000fea0003800000 */
.L_x_29:
[----:B------:R-:W-:Y:S01]  /*7450*/  ISETP.GT.AND P0, PT, R3, 0x1, PT ;  /* 0x000000010300780c */ /* 0x000fe20003f04270 */
[----:B------:R-:W-:Y:S01]  /*7460*/  ULDC.64 UR4, c[0x0][0x5c0] ;  /* 0x0001700000047ab9 */ /* 0x000fe20000000a00 */
[-C--:B------:R-:W-:Y:S01]  /*7470*/  FMUL R24, R24, R154.reuse ;  /* 0x0000009a18187220 */ /* 0x080fe20000400000 */
[-C--:B------:R-:W-:Y:S01]  /*7480*/  FMUL R25, R25, R154.reuse ;  /* 0x0000009a19197220 */ /* 0x080fe20000400000 */
[----:B------:R-:W-:Y:S01]  /*7490*/  ISETP.GT.AND P3, PT, R0, RZ, P0 ;  /* 0x000000ff0000720c */ /* 0x000fe20000764270 */
[-C--:B------:R-:W-:Y:S01]  /*74a0*/  FMUL R26, R26, R154.reuse ;  /* 0x0000009a1a1a7220 */ /* 0x080fe20000400000 */
[----:B------:R-:W-:Y:S01]  /*74b0*/  LEA R4, P4, R160, UR4, 0x1 ;  /* 0x00000004a0047c11 */ /* 0x000fe2000f8808ff */
[----:B------:R-:W-:Y:S01]  /*74c0*/  FMUL R27, R27, R154 ;  /* 0x0000009a1b1b7220 */ /* 0x000fe20000400000 */
[----:B------:R-:W-:Y:S01]  /*74d0*/  F2FP.BF16.F32.PACK_AB R24, RZ, R24 ;  /* 0x00000018ff18723e */ /* 0x000fe200000010ff */
[-C--:B------:R-:W-:Y:S01]  /*74e0*/  FMUL R28, R28, R154.reuse ;  /* 0x0000009a1c1c7220 */ /* 0x080fe20000400000 */
[----:B------:R-:W-:Y:S01]  /*74f0*/  LEA.HI.X R5, R160, UR5, R169, 0x1, P4 ;  /* 0x00000005a0057c11 */ /* 0x000fe2000a0f0ca9 */
[-C--:B------:R-:W-:Y:S01]  /*7500*/  FMUL R29, R29, R154.reuse ;  /* 0x0000009a1d1d7220 */ /* 0x080fe20000400000 */
[----:B------:R-:W-:Y:S01]  /*7510*/  F2FP.BF16.F32.PACK_AB R25, RZ, R25 ;  /* 0x00000019ff19723e */ /* 0x000fe200000010ff */
[-C--:B------:R-:W-:Y:S01]  /*7520*/  FMUL R30, R30, R154.reuse ;  /* 0x0000009a1e1e7220 */ /* 0x080fe20000400000 */
[----:B------:R-:W-:Y:S01]  /*7530*/  SHF.L.U64.HI R11, R10, 0x4, R11 ;  /* 0x000000040a0b7819 */ /* 0x000fe2000001020b */
[----:B------:R-:W-:Y:S01]  /*7540*/  @P1 STG.E.U16 desc[UR36][R4.64], R24 ;  /* 0x0000001804001986 */ /* 0x000fe2000c101524 */
[----:B------:R-:W-:Y:S01]  /*7550*/  ISETP.GT.AND P1, PT, R3, 0x8, PT ;  /* 0x000000080300780c */ /* 0x000fe20003f24270 */
[----:B------:R-:W-:Y:S01]  /*7560*/  FMUL R31, R31, R154 ;  /* 0x0000009a1f1f7220 */ /* 0x000fe20000400000 */
[----:B------:R-:W-:Y:S01]  /*7570*/  ISETP.GT.AND P4, PT, R0, 0x8, P0 ;  /* 0x000000080000780c */ /* 0x000fe20000784270 */
[----:B------:R-:W-:Y:S01]  /*7580*/  @P3 STG.E.U16 desc[UR36][R4.64+0x2], R25 ;  /* 0x0000021904003986 */ /* 0x000fe2000c101524 */
[----:B------:R-:W-:Y:S01]  /*7590*/  LEA R6, P3, R10, R4, 0x4 ;  /* 0x000000040a067211 */ /* 0x000fe200078620ff */
[-C--:B------:R-:W-:Y:S01]  /*75a0*/  FMUL R32, R32, R154.reuse ;  /* 0x0000009a20207220 */ /* 0x080fe20000400000 */
[C---:B------:R-:W-:Y:S01]  /*75b0*/  ISETP.GT.AND P2, PT, R0.reuse, 0x8, P2 ;  /* 0x000000080000780c */ /* 0x040fe20001744270 */
[-C--:B------:R-:W-:Y:S01]  /*75c0*/  FMUL R33, R33, R154.reuse ;  /* 0x0000009a21217220 */ /* 0x080fe20000400000 */
[----:B------:R-:W-:Y:S01]  /*75d0*/  ISETP.GT.AND P0, PT, R3, 0x9, PT ;  /* 0x000000090300780c */ /* 0x000fe20003f04270 */
[----:B------:R-:W-:Y:S01]  /*75e0*/  IMAD.X R7, R11, 0x1, R5, P3 ;  /* 0x000000010b077824 */ /* 0x000fe200018e0605 */
[----:B------:R-:W-:Y:S01]  /*75f0*/  ISETP.GT.AND P5, PT, R0, RZ, P1 ;  /* 0x000000ff0000720c */ /* 0x000fe20000fa4270 */
[-C--:B------:R-:W-:Y:S01]  /*7600*/  FMUL R34, R34, R154.reuse ;  /* 0x0000009a22227220 */ /* 0x080fe20000400000 */
[----:B------:R-:W-:Y:S01]  /*7610*/  ISETP.GT.AND P3, PT, R0, RZ, P0 ;  /* 0x000000ff0000720c */ /* 0x000fe20000764270 */
[----:B------:R-:W-:Y:S01]  /*7620*/  FMUL R35, R35, R154 ;  /* 0x0000009a23237220 */ /* 0x000fe20000400000 */
[----:B------:R-:W-:Y:S01]  /*7630*/  F2FP.BF16.F32.PACK_AB R26, RZ, R26 ;  /* 0x0000001aff1a723e */ /* 0x000fe200000010ff */
[-C--:B------:R-:W-:Y:S01]  /*7640*/  FMUL R36, R36, R154.reuse ;  /* 0x0000009a24247220 */ /* 0x080fe20000400000 */
[----:B------:R-:W-:Y:S01]  /*7650*/  F2FP.BF16.F32.PACK_AB R27, RZ, R27 ;  /* 0x0000001bff1b723e */ /* 0x000fe200000010ff */
[----:B------:R-:W-:Y:S01]  /*7660*/  FMUL R37, R37, R154 ;  /* 0x0000009a25257220 */ /* 0x000fe20000400000 */
[----:B------:R-:W-:Y:S01]  /*7670*/  F2FP.BF16.F32.PACK_AB R28, RZ, R28 ;  /* 0x0000001cff1c723e */ /* 0x000fe200000010ff */
[----:B------:R-:W-:Y:S01]  /*7680*/  @P2 STG.E.U16 desc[UR36][R6.64], R26 ;  /* 0x0000001a06002986 */ /* 0x000fe2000c101524 */
[----:B------:R-:W-:Y:S01]  /*7690*/  F2FP.BF16.F32.PACK_AB R29, RZ, R29 ;  /* 0x0000001dff1d723e */ /* 0x000fe200000010ff */
[-C--:B------:R-:W-:Y:S01]  /*76a0*/  FMUL R38, R38, R154.reuse ;  /* 0x0000009a26267220 */ /* 0x080fe20000400000 */
[C---:B------:R-:W-:Y:S01]  /*76b0*/  ISETP.GT.AND P2, PT, R0.reuse, 0x8, P1 ;  /* 0x000000080000780c */ /* 0x040fe20000f44270 */
[----:B------:R-:W-:Y:S01]  /*76c0*/  @P4 STG.E.U16 desc[UR36][R6.64+0x2], R27 ;  /* 0x0000021b06004986 */ /* 0x000fe2000c101524 */
[----:B------:R-:W-:Y:S01]  /*76d0*/  ISETP.GT.AND P1, PT, R3, 0x10, PT ;  /* 0x000000100300780c */ /* 0x000fe20003f24270 */
[----:B------:R-:W-:Y:S01]  /*76e0*/  FMUL R39, R39, R154 ;  /* 0x0000009a27277220 */ /* 0x000fe20000400000 */
[----:B------:R-:W-:Y:S01]  /*76f0*/  F2FP.BF16.F32.PACK_AB R30, RZ, R30 ;  /* 0x0000001eff1e723e */ /* 0x000fe200000010ff */
[----:B------:R-:W-:Y:S01]  /*7700*/  @P5 STG.E.U16 desc[UR36][R4.64+0x10], R28 ;  /* 0x0000101c04005986 */ /* 0x000fe2000c101524 */
[----:B------:R-:W-:Y:S01]  /*7710*/  ISETP.GT.AND P4, PT, R0, RZ, P1 ;  /* 0x000000ff0000720c */ /* 0x000fe20000f84270 */
[-C--:B------:R-:W-:Y:S01]  /*7720*/  FMUL R40, R40, R154.reuse ;  /* 0x0000009a28287220 */ /* 0x080fe20000400000 */
[----:B------:R-:W-:Y:S01]  /*7730*/  F2FP.BF16.F32.PACK_AB R31, RZ, R31 ;  /* 0x0000001fff1f723e */ /* 0x000fe200000010ff */
[----:B------:R-:W-:Y:S01]  /*7740*/  @P3 STG.E.U16 desc[UR36][R4.64+0x12], R29 ;  /* 0x0000121d04003986 */ /* 0x000fe2000c101524 */
[----:B------:R-:W-:Y:S01]  /*7750*/  ISETP.GT.AND P3, PT, R0, 0x8, P0 ;  /* 0x000000080000780c */ /* 0x000fe20000764270 */
[----:B------:R-:W-:Y:S01]  /*7760*/  FMUL R41, R41, R154 ;  /* 0x0000009a29297220 */ /* 0x000fe20000400000 */
[----:B------:R-:W-:Y:S01]  /*7770*/  ISETP.GT.AND P0, PT, R3, 0x11, PT ;  /* 0x000000110300780c */ /* 0x000fe20003f04270 */
[----:B------:R-:W-:Y:S01]  /*7780*/  @P2 STG.E.U16 desc[UR36][R6.64+0x10], R30 ;  /* 0x0000101e06002986 */ /* 0x000fe2000c101524 */
[----:B------:R-:W-:Y:S01]  /*7790*/  F2FP.BF16.F32.PACK_AB R32, RZ, R32 ;  /* 0x00000020ff20723e */ /* 0x000fe200000010ff */
[-C--:B------:R-:W-:Y:S01]  /*77a0*/  FMUL R42, R42, R154.reuse ;  /* 0x0000009a2a2a7220 */ /* 0x080fe20000400000 */
[C---:B------:R-:W-:Y:S01]  /*77b0*/  ISETP.GT.AND P5, PT, R0.reuse, RZ, P0 ;  /* 0x000000ff0000720c */ /* 0x040fe200007a4270 */
[-C--:B------:R-:W-:Y:S01]  /*77c0*/  FMUL R43, R43, R154.reuse ;  /* 0x0000009a2b2b7220 */ /* 0x080fe20000400000 */
[----:B------:R-:W-:Y:S01]  /*77d0*/  ISETP.GT.AND P2, PT, R0, 0x8, P1 ;  /* 0x000000080000780c */ /* 0x000fe20000f44270 */
[-C--:B------:R-:W-:Y:S01]  /*77e0*/  FMUL R44, R44, R154.reuse ;  /* 0x0000009a2c2c7220 */ /* 0x080fe20000400000 */
[----:B------:R-:W-:Y:S01]  /*77f0*/  ISETP.GT.AND P1, PT, R3, 0x18, PT ;  /* 0x000000180300780c */ /* 0x000fe20003f24270 */
[-C--:B------:R-:W-:Y:S01]  /*7800*/  FMUL R45, R45, R154.reuse ;  /* 0x0000009a2d2d7220 */ /* 0x080fe20000400000 */
[----:B------:R-:W-:Y:S01]  /*7810*/  F2FP.BF16.F32.PACK_AB R33, RZ, R33 ;  /* 0x00000021ff21723e */ /* 0x000fe200000010ff */
[----:B------:R-:W-:Y:S01]  /*7820*/  @P3 STG.E.U16 desc[UR36][R6.64+0x12], R31 ;  /* 0x0000121f06003986 */ /* 0x000fe2000c101524 */
[----:B------:R-:W-:Y:S01]  /*7830*/  ISETP.GT.AND P3, PT, R0, 0x8, P0 ;  /* 0x000000080000780c */ /* 0x000fe20000764270 */
[-C--:B------:R-:W-:Y:S01]  /*7840*/  FMUL R46, R46, R154.reuse ;  /* 0x0000009a2e2e7220 */ /* 0x080fe20000400000 */
[----:B------:R-:W-:Y:S01]  /*7850*/  ISETP.GT.AND P0, PT, R3, 0x19, PT ;  /* 0x000000190300780c */ /* 0x000fe20003f04270 */
[----:B------:R-:W-:Y:S01]  /*7860*/  @P4 STG.E.U16 desc[UR36][R4.64+0x20], R32 ;  /* 0x0000202004004986 */ /* 0x000fe2000c101524 */
[C---:B------:R-:W-:Y:S01]  /*7870*/  ISETP.GT.AND P4, PT, R0.reuse, RZ, P1 ;  /* 0x000000ff0000720c */ /* 0x040fe20000f84270 */
[----:B------:R-:W-:Y:S01]  /*7880*/  FMUL R47, R47, R154 ;  /* 0x0000009a2f2f7220 */ /* 0x000fe20000400000 */
[----:B------:R-:W-:Y:S01]  /*7890*/  F2FP.BF16.F32.PACK_AB R34, RZ, R34 ;  /* 0x00000022ff22723e */ /* 0x000fe200000010ff */
[----:B------:R-:W-:Y:S01]  /*78a0*/  @P5 STG.E.U16 desc[UR36][R4.64+0x22], R33 ;  /* 0x0000222104005986 */ /* 0x000fe2000c101524 */
[----:B------:R-:W-:Y:S01]  /*78b0*/  ISETP.GT.AND P5, PT, R0, RZ, P0 ;  /* 0x000000ff0000720c */ /* 0x000fe200007a4270 */
[----:B------:R-:W-:Y:S01]  /*78c0*/  FMUL R48, R48, R154 ;  /* 0x0000009a30307220 */ /* 0x000fe20000400000 */
[----:B------:R-:W-:Y:S01]  /*78d0*/  F2FP.BF16.F32.PACK_AB R35, RZ, R35 ;  /* 0x00000023ff23723e */ /* 0x000fe200000010ff */
[----:B------:R-:W-:Y:S01]  /*78e0*/  @P2 STG.E.U16 desc[UR36][R6.64+0x20], R34 ;  /* 0x0000202206002986 */ /* 0x000fe2000c101524 */
[----:B------:R-:W-:Y:S01]  /*78f0*/  F2FP.BF16.F32.PACK_AB R36, RZ, R36 ;  /* 0x00000024ff24723e */ /* 0x000fe200000010ff */
[-C--:B------:R-:W-:Y:S01]  /*7900*/  FMUL R49, R49, R154.reuse ;  /* 0x0000009a31317220 */ /* 0x080fe20000400000 */
[----:B------:R-:W-:Y:S01]  /*7910*/  ISETP.GT.AND P2, PT, R0, 0x8, P1 ;  /* 0x000000080000780c */ /* 0x000fe20000f44270 */
[----:B------:R-:W-:Y:S01]  /*7920*/  @P3 STG.E.U16 desc[UR36][R6.64+0x22], R35 ;  /* 0x0000222306003986 */ /* 0x000fe2000c101524 */
[----:B------:R-:W-:Y:S01]  /*7930*/  ISETP.GT.AND P1, PT, R3, 0x20, PT ;  /* 0x000000200300780c */ /* 0x000fe20003f24270 */
[-C--:B------:R-:W-:Y:S01]  /*7940*/  FMUL R50, R50, R154.reuse ;  /* 0x0000009a32327220 */ /* 0x080fe20000400000 */
[----:B------:R-:W-:Y:S01]  /*7950*/  F2FP.BF16.F32.PACK_AB R37, RZ, R37 ;  /* 0x00000025ff25723e */ /* 0x000fe200000010ff */
[----:B------:R-:W-:Y:S01]  /*7960*/  @P4 STG.E.U16 desc[UR36][R4.64+0x30], R36 ;  /* 0x0000302404004986 */ /* 0x000fe2000c101524 */
[C---:B------:R-:W-:Y:S01]  /*7970*/  ISETP.GT.AND P3, PT, R0.reuse, 0x8, P0 ;  /* 0x000000080000780c */ /* 0x040fe20000764270 */
[-C--:B------:R-:W-:Y:S01]  /*7980*/  FMUL R51, R51, R154.reuse ;  /* 0x0000009a33337220 */ /* 0x080fe20000400000 */
[----:B------:R-:W-:Y:S01]  /*7990*/  ISETP.GT.AND P0, PT, R3, 0x21, PT ;  /* 0x000000210300780c */ /* 0x000fe20003f04270 */
[----:B------:R-:W-:Y:S01]  /*79a0*/  @P5 STG.E.U16 desc[UR36][R4.64+0x32], R37 ;  /* 0x0000322504005986 */ /* 0x000fe2000c101524 */
[----:B------:R-:W-:Y:S01]  /*79b0*/  ISETP.GT.AND P4, PT, R0, RZ, P1 ;  /* 0x000000ff0000720c */ /* 0x000fe20000f84270 */
[----:B------:R-:W-:Y:S01]  /*79c0*/  FMUL R52, R52, R154 ;  /* 0x0000009a34347220 */ /* 0x000fe20000400000 */
[----:B------:R-:W-:Y:S01]  /*79d0*/  F2FP.BF16.F32.PACK_AB R38, RZ, R38 ;  /* 0x00000026ff26723e */ /* 0x000fe200000010ff */
[-C--:B------:R-:W-:Y:S01]  /*79e0*/  FMUL R53, R53, R154.reuse ;  /* 0x0000009a35357220 */ /* 0x080fe20000400000 */
        /* <DEDUP_REMOVED lines=325> */
[----:B------:R-:W-:Y:S01]  /*8e40*/  FMUL R151, R151, R154 ;  /* 0x0000009a97977220 */ /* 0x000fe20000400000 */
[----:B------:R-:W-:Y:S01]  /*8e50*/  ISETP.GT.AND P2, PT, R0, 0x8, P1 ;  /* 0x000000080000780c */ /* 0x000fe20000f44270 */
[----:B------:R-:W-:Y:S01]  /*8e60*/  @P3 STG.E.U16 desc[UR36][R6.64+0x132], R103 ;  /* 0x0001326706003986 */ /* 0x000fe2000c101524 */
[----:B------:R-:W-:-:S02]  /*8e70*/  ISETP.GT.AND P1, PT, R3, 0xa8, PT ;  /* 0x000000a80300780c */ /* 0x000fc40003f24270 */
[----:B------:R-:W-:Y:S01]  /*8e80*/  F2FP.BF16.F32.PACK_AB R105, RZ, R105 ;  /* 0x00000069ff69723e */ /* 0x000fe200000010ff */
[----:B------:R-:W-:Y:S01]  /*8e90*/  @P4 STG.E.U16 desc[UR36][R4.64+0x140], R104 ;  /* 0x0001406804004986 */ /* 0x000fe2000c101524 */
[C---:B------:R-:W-:Y:S02]  /*8ea0*/  ISETP.GT.AND P3, PT, R0.reuse, 0x8, P0 ;  /* 0x000000080000780c */ /* 0x040fe40000764270 */
[----:B------:R-:W-:Y:S01]  /*8eb0*/  ISETP.GT.AND P0, PT, R3, 0xa9, PT ;  /* 0x000000a90300780c */ /* 0x000fe20003f04270 */
[----:B------:R-:W-:Y:S01]  /*8ec0*/  @P5 STG.E.U16 desc[UR36][R4.64+0x142], R105 ;  /* 0x0001426904005986 */ /* 0x000fe2000c101524 */
[C---:B------:R-:W-:Y:S02]  /*8ed0*/  ISETP.GT.AND P4, PT, R0.reuse, RZ, P1 ;  /* 0x000000ff0000720c */ /* 0x040fe40000f84270 */
[----:B------:R-:W-:Y:S02]  /*8ee0*/  F2FP.BF16.F32.PACK_AB R106, RZ, R106 ;  /* 0x0000006aff6a723e */ /* 0x000fe400000010ff */
[----:B------:R-:W-:-:S02]  /*8ef0*/  ISETP.GT.AND P5, PT, R0, RZ, P0 ;  /* 0x000000ff0000720c */ /* 0x000fc400007a4270 */
[----:B------:R-:W-:Y:S01]  /*8f00*/  F2FP.BF16.F32.PACK_AB R107, RZ, R107 ;  /* 0x0000006bff6b723e */ /* 0x000fe200000010ff */
[----:B------:R-:W-:Y:S01]  /*8f10*/  @P2 STG.E.U16 desc[UR36][R6.64+0x140], R106 ;  /* 0x0001406a06002986 */ /* 0x000fe2000c101524 */
[----:B------:R-:W-:Y:S02]  /*8f20*/  F2FP.BF16.F32.PACK_AB R108, RZ, R108 ;  /* 0x0000006cff6c723e */ /* 0x000fe400000010ff */
[C---:B------:R-:W-:Y:S01]  /*8f30*/  ISETP.GT.AND P2, PT, R0.reuse, 0x8, P1 ;  /* 0x000000080000780c */ /* 0x040fe20000f44270 */
[----:B------:R-:W-:Y:S01]  /*8f40*/  @P3 STG.E.U16 desc[UR36][R6.64+0x142], R107 ;  /* 0x0001426b06003986 */ /* 0x000fe2000c101524 */
[----:B------:R-:W-:Y:S02]  /*8f50*/  ISETP.GT.AND P1, PT, R3, 0xb0, PT ;  /* 0x000000b00300780c */ /* 0x000fe40003f24270 */
[----:B------:R-:W-:Y:S01]  /*8f60*/  F2FP.BF16.F32.PACK_AB R109, RZ, R109 ;  /* 0x0000006dff6d723e */ /* 0x000fe200000010ff */
[----:B------:R-:W-:Y:S01]  /*8f70*/  @P4 STG.E.U16 desc[UR36][R4.64+0x150], R108 ;  /* 0x0001506c04004986 */ /* 0x000fe2000c101524 */
[----:B------:R-:W-:-:S02]  /*8f80*/  ISETP.GT.AND P3, PT, R0, 0x8, P0 ;  /* 0x000000080000780c */ /* 0x000fc40000764270 */
[----:B------:R-:W-:Y:S01]  /*8f90*/  ISETP.GT.AND P0, PT, R3, 0xb1, PT ;  /* 0x000000b10300780c */ /* 0x000fe20003f04270 */
[----:B------:R-:W-:Y:S01]  /*8fa0*/  @P5 STG.E.U16 desc[UR36][R4.64+0x152], R109 ;  /* 0x0001526d04005986 */ /* 0x000fe2000c101524 */
[C---:B------:R-:W-:Y:S02]  /*8fb0*/  ISETP.GT.AND P4, PT, R0.reuse, RZ, P1 ;  /* 0x000000ff0000720c */ /* 0x040fe40000f84270 */
[----:B------:R-:W-:Y:S02]  /*8fc0*/  F2FP.BF16.F32.PACK_AB R110, RZ, R110 ;  /* 0x0000006eff6e723e */ /* 0x000fe400000010ff */
[----:B------:R-:W-:Y:S02]  /*8fd0*/  ISETP.GT.AND P5, PT, R0, RZ, P0 ;  /* 0x000000ff0000720c */ /* 0x000fe400007a4270 */
[----:B------:R-:W-:Y:S01]  /*8fe0*/  F2FP.BF16.F32.PACK_AB R111, RZ, R111 ;  /* 0x0000006fff6f723e */ /* 0x000fe200000010ff */
[----:B------:R-:W-:Y:S01]  /*8ff0*/  @P2 STG.E.U16 desc[UR36][R6.64+0x150], R110 ;  /* 0x0001506e06002986 */ /* 0x000fe2000c101524 */
[----:B------:R-:W-:-:S02]  /*9000*/  F2FP.BF16.F32.PACK_AB R112, RZ, R112 ;  /* 0x00000070ff70723e */ /* 0x000fc400000010ff */
[C---:B------:R-:W-:Y:S01]  /*9010*/  ISETP.GT.AND P2, PT, R0.reuse, 0x8, P1 ;  /* 0x000000080000780c */ /* 0x040fe20000f44270 */
[----:B------:R-:W-:Y:S01]  /*9020*/  @P3 STG.E.U16 desc[UR36][R6.64+0x152], R111 ;  /* 0x0001526f06003986 */ /* 0x000fe2000c101524 */
[C---:B------:R-:W-:Y:S02]  /*9030*/  ISETP.GT.AND P1, PT, R3.reuse, 0xb8, PT ;  /* 0x000000b80300780c */ /* 0x040fe40003f24270 */
[----:B------:R-:W-:Y:S01]  /*9040*/  F2FP.BF16.F32.PACK_AB R113, RZ, R113 ;  /* 0x00000071ff71723e */ /* 0x000fe200000010ff */
[----:B------:R-:W-:Y:S01]  /*9050*/  @P4 STG.E.U16 desc[UR36][R4.64+0x160], R112 ;  /* 0x0001607004004986 */ /* 0x000fe2000c101524 */
[C---:B------:R-:W-:Y:S02]  /*9060*/  ISETP.GT.AND P3, PT, R0.reuse, 0x8, P0 ;  /* 0x000000080000780c */ /* 0x040fe40000764270 */
[----:B------:R-:W-:Y:S01]  /*9070*/  ISETP.GT.AND P0, PT, R3, 0xb9, PT ;  /* 0x000000b90300780c */ /* 0x000fe20003f04270 */
[----:B------:R-:W-:Y:S01]  /*9080*/  @P5 STG.E.U16 desc[UR36][R4.64+0x162], R113 ;  /* 0x0001627104005986 */ /* 0x000fe2000c101524 */
[----:B------:R-:W-:-:S02]  /*9090*/  ISETP.GT.AND P4, PT, R0, RZ, P1 ;  /* 0x000000ff0000720c */ /* 0x000fc40000f84270 */
[----:B------:R-:W-:Y:S02]  /*90a0*/  F2FP.BF16.F32.PACK_AB R114, RZ, R114 ;  /* 0x00000072ff72723e */ /* 0x000fe400000010ff */
[C---:B------:R-:W-:Y:S02]  /*90b0*/  ISETP.GT.AND P5, PT, R0.reuse, RZ, P0 ;  /* 0x000000ff0000720c */ /* 0x040fe400007a4270 */
[----:B------:R-:W-:Y:S01]  /*90c0*/  F2FP.BF16.F32.PACK_AB R115, RZ, R115 ;  /* 0x00000073ff73723e */ /* 0x000fe200000010ff */
[----:B------:R-:W-:Y:S01]  /*90d0*/  @P2 STG.E.U16 desc[UR36][R6.64+0x160], R114 ;  /* 0x0001607206002986 */ /* 0x000fe2000c101524 */
[----:B------:R-:W-:Y:S02]  /*90e0*/  F2FP.BF16.F32.PACK_AB R116, RZ, R116 ;  /* 0x00000074ff74723e */ /* 0x000fe400000010ff */
        /* <DEDUP_REMOVED lines=65> */
[----:B------:R-:W-:Y:S02]  /*9500*/  ISETP.GT.AND P5, PT, R0, RZ, P0 ;  /* 0x000000ff0000720c */ /* 0x000fe400007a4270 */
[----:B------:R-:W-:Y:S02]  /*9510*/  F2FP.BF16.F32.PACK_AB R134, RZ, R134 ;  /* 0x00000086ff86723e */ /* 0x000fe400000010ff */
[----:B------:R-:W-:Y:S02]  /*9520*/  F2FP.BF16.F32.PACK_AB R135, RZ, R135 ;  /* 0x00000087ff87723e */ /* 0x000fe400000010ff */
[----:B------:R-:W-:Y:S01]  /*9530*/  F2FP.BF16.F32.PACK_AB R136, RZ, R136 ;  /* 0x00000088ff88723e */ /* 0x000fe200000010ff */
[----:B------:R-:W-:Y:S01]  /*9540*/  @P2 STG.E.U16 desc[UR36][R6.64+0x1b0], R134 ;  /* 0x0001b08606002986 */ /* 0x000fe2000c101524 */
[----:B------:R-:W-:-:S02]  /*9550*/  F2FP.BF16.F32.PACK_AB R137, RZ, R137 ;  /* 0x00000089ff89723e */ /* 0x000fc400000010ff */
[C---:B------:R-:W-:Y:S01]  /*9560*/  ISETP.GT.AND P1, PT, R0.reuse, 0x8, P1 ;  /* 0x000000080000780c */ /* 0x040fe20000f24270 */
[----:B------:R-:W-:Y:S01]  /*9570*/  @P3 STG.E.U16 desc[UR36][R6.64+0x1b2], R135 ;  /* 0x0001b28706003986 */ /* 0x000fe2000c101524 */
[C---:B------:R-:W-:Y:S02]  /*9580*/  ISETP.GT.AND P2, PT, R0.reuse, 0x8, P0 ;  /* 0x000000080000780c */ /* 0x040fe40000744270 */
[C---:B------:R-:W-:Y:S01]  /*9590*/  ISETP.GT.AND P0, PT, R3.reuse, 0xe9, PT ;  /* 0x000000e90300780c */ /* 0x040fe20003f04270 */
[----:B------:R-:W-:Y:S01]  /*95a0*/  @P4 STG.E.U16 desc[UR36][R4.64+0x1c0], R136 ;  /* 0x0001c08804004986 */ /* 0x000fe2000c101524 */
[----:B------:R-:W-:Y:S02]  /*95b0*/  ISETP.GT.AND P4, PT, R3, 0xe8, PT ;  /* 0x000000e80300780c */ /* 0x000fe40003f84270 */
[----:B------:R-:W-:Y:S01]  /*95c0*/  F2FP.BF16.F32.PACK_AB R138, RZ, R138 ;  /* 0x0000008aff8a723e */ /* 0x000fe200000010ff */
[----:B------:R-:W-:Y:S01]  /*95d0*/  @P5 STG.E.U16 desc[UR36][R4.64+0x1c2], R137 ;  /* 0x0001c28904005986 */ /* 0x000fe2000c101524 */
[----:B------:R-:W-:-:S02]  /*95e0*/  ISETP.GT.AND P5, PT, R0, RZ, P4 ;  /* 0x000000ff0000720c */ /* 0x000fc400027a4270 */
[----:B------:R-:W-:Y:S01]  /*95f0*/  F2FP.BF16.F32.PACK_AB R139, RZ, R139 ;  /* 0x0000008bff8b723e */ /* 0x000fe200000010ff */
[----:B------:R-:W-:Y:S01]  /*9600*/  @P1 STG.E.U16 desc[UR36][R6.64+0x1c0], R138 ;  /* 0x0001c08a06001986 */ /* 0x000fe2000c101524 */
[----:B------:R-:W-:Y:S02]  /*9610*/  F2FP.BF16.F32.PACK_AB R140, RZ, R140 ;  /* 0x0000008cff8c723e */ /* 0x000fe400000010ff */
[C---:B------:R-:W-:Y:S01]  /*9620*/  ISETP.GT.AND P3, PT, R0.reuse, RZ, P0 ;  /* 0x000000ff0000720c */ /* 0x040fe20000764270 */
[----:B------:R-:W-:Y:S01]  /*9630*/  @P2 STG.E.U16 desc[UR36][R6.64+0x1c2], R139 ;  /* 0x0001c28b06002986 */ /* 0x000fe2000c101524 */
[C---:B------:R-:W-:Y:S02]  /*9640*/  ISETP.GT.AND P4, PT, R0.reuse, 0x8, P4 ;  /* 0x000000080000780c */ /* 0x040fe40002784270 */
[----:B------:R-:W-:Y:S02]  /*9650*/  F2FP.BF16.F32.PACK_AB R141, RZ, R141 ;  /* 0x0000008dff8d723e */ /* 0x000fe400000010ff */
[----:B------:R-:W-:Y:S01]  /*9660*/  F2FP.BF16.F32.PACK_AB R142, RZ, R142 ;  /* 0x0000008eff8e723e */ /* 0x000fe200000010ff */
[----:B------:R-:W-:Y:S01]  /*9670*/  @P5 STG.E.U16 desc[UR36][R4.64+0x1d0], R140 ;  /* 0x0001d08c04005986 */ /* 0x000fe2000c101524 */
[----:B------:R-:W-:-:S02]  /*9680*/  ISETP.GT.AND P5, PT, R0, 0x8, P0 ;  /* 0x000000080000780c */ /* 0x000fc400007a4270 */
[----:B------:R-:W-:Y:S02]  /*9690*/  F2FP.BF16.F32.PACK_AB R143, RZ, R143 ;  /* 0x0000008fff8f723e */ /* 0x000fe400000010ff */
[C---:B------:R-:W-:Y:S01]  /*96a0*/  ISETP.GT.AND P0, PT, R3.reuse, 0xf1, PT ;  /* 0x000000f10300780c */ /* 0x040fe20003f04270 */
[----:B------:R-:W-:Y:S01]  /*96b0*/  @P3 STG.E.U16 desc[UR36][R4.64+0x1d2], R141 ;  /* 0x0001d28d04003986 */ /* 0x000fe2000c101524 */
[----:B------:R-:W-:Y:S02]  /*96c0*/  ISETP.GT.AND P3, PT, R3, 0xf0, PT ;  /* 0x000000f00300780c */ /* 0x000fe40003f64270 */
[----:B------:R-:W-:Y:S01]  /*96d0*/  F2FP.BF16.F32.PACK_AB R144, RZ, R144 ;  /* 0x00000090ff90723e */ /* 0x000fe200000010ff */
[----:B------:R-:W-:Y:S01]  /*96e0*/  @P4 STG.E.U16 desc[UR36][R6.64+0x1d0], R142 ;  /* 0x0001d08e06004986 */ /* 0x000fe2000c101524 */
[C---:B------:R-:W-:Y:S02]  /*96f0*/  ISETP.GT.AND P4, PT, R0.reuse, RZ, P3 ;  /* 0x000000ff0000720c */ /* 0x040fe40001f84270 */
[----:B------:R-:W-:Y:S01]  /*9700*/  F2FP.BF16.F32.PACK_AB R145, RZ, R145 ;  /* 0x00000091ff91723e */ /* 0x000fe200000010ff */
[----:B------:R-:W-:Y:S01]  /*9710*/  @P5 STG.E.U16 desc[UR36][R6.64+0x1d2], R143 ;  /* 0x0001d28f06005986 */ /* 0x000fe2000c101524 */
[----:B------:R-:W-:-:S02]  /*9720*/  ISETP.GT.AND P5, PT, R0, RZ, P0 ;  /* 0x000000ff0000720c */ /* 0x000fc400007a4270 */
[C---:B------:R-:W-:Y:S02]  /*9730*/  ISETP.GT.AND P2, PT, R3.reuse, 0xf8, PT ;  /* 0x000000f80300780c */ /* 0x040fe40003f44270 */
[----:B------:R-:W-:Y:S02]  /*9740*/  ISETP.GT.AND P1, PT, R3, 0xf9, PT ;  /* 0x000000f90300780c */ /* 0x000fe40003f24270 */
[C---:B------:R-:W-:Y:S02]  /*9750*/  ISETP.GT.AND P3, PT, R0.reuse, 0x8, P3 ;  /* 0x000000080000780c */ /* 0x040fe40001f64270 */
[C---:B------:R-:W-:Y:S01]  /*9760*/  ISETP.GT.AND P0, PT, R0.reuse, 0x8, P0 ;  /* 0x000000080000780c */ /* 0x040fe20000704270 */
[----:B------:R-:W-:Y:S01]  /*9770*/  @P4 STG.E.U16 desc[UR36][R4.64+0x1e0], R144 ;  /* 0x0001e09004004986 */ /* 0x000fe2000c101524 */
[C---:B------:R-:W-:Y:S02]  /*9780*/  ISETP.GT.AND P4, PT, R0.reuse, RZ, P1 ;  /* 0x000000ff0000720c */ /* 0x040fe40000f84270 */
[----:B------:R-:W-:Y:S01]  /*9790*/  F2FP.BF16.F32.PACK_AB R146, RZ, R146 ;  /* 0x00000092ff92723e */ /* 0x000fe200000010ff */
[----:B------:R-:W-:Y:S01]  /*97a0*/  @P5 STG.E.U16 desc[UR36][R4.64+0x1e2], R145 ;  /* 0x0001e29104005986 */ /* 0x000fe2000c101524 */
[----:B------:R-:W-:-:S02]  /*97b0*/  ISETP.GT.AND P5, PT, R0, RZ, P2 ;  /* 0x000000ff0000720c */ /* 0x000fc400017a4270 */
[C---:B------:R-:W-:Y:S02]  /*97c0*/  ISETP.GT.AND P2, PT, R0.reuse, 0x8, P2 ;  /* 0x000000080000780c */ /* 0x040fe40001744270 */
[----:B------:R-:W-:Y:S01]  /*97d0*/  F2FP.BF16.F32.PACK_AB R147, RZ, R147 ;  /* 0x00000093ff93723e */ /* 0x000fe200000010ff */
[----:B------:R-:W-:Y:S01]  /*97e0*/  @P3 STG.E.U16 desc[UR36][R6.64+0x1e0], R146 ;  /* 0x0001e09206003986 */ /* 0x000fe2000c101524 */
[----:B------:R-:W-:Y:S02]  /*97f0*/  ISETP.GT.AND P1, PT, R0, 0x8, P1 ;  /* 0x000000080000780c */ /* 0x000fe40000f24270 */
[----:B------:R-:W-:Y:S01]  /*9800*/  F2FP.BF16.F32.PACK_AB R148, RZ, R148 ;  /* 0x00000094ff94723e */ /* 0x000fe200000010ff */
[----:B------:R-:W-:Y:S01]  /*9810*/  @P0 STG.E.U16 desc[UR36][R6.64+0x1e2], R147 ;  /* 0x0001e29306000986 */ /* 0x000fe2000c101524 */
[----:B------:R-:W-:Y:S02]  /*9820*/  F2FP.BF16.F32.PACK_AB R149, RZ, R149 ;  /* 0x00000095ff95723e */ /* 0x000fe400000010ff */
[----:B------:R-:W-:Y:S01]  /*9830*/  F2FP.BF16.F32.PACK_AB R150, RZ, R150 ;  /* 0x00000096ff96723e */ /* 0x000fe200000010ff */
[----:B------:R-:W-:Y:S01]  /*9840*/  @P5 STG.E.U16 desc[UR36][R4.64+0x1f0], R148 ;  /* 0x0001f09404005986 */ /* 0x000fe2000c101524 */
[----:B------:R-:W-:-:S03]  /*9850*/  F2FP.BF16.F32.PACK_AB R151, RZ, R151 ;  /* 0x00000097ff97723e */ /* 0x000fc600000010ff */
[----:B------:R0:W-:Y:S02]  /*9860*/  @P4 STG.E.U16 desc[UR36][R4.64+0x1f2], R149 ;  /* 0x0001f29504004986 */ /* 0x0001e4000c101524 */
[----:B0-----:R-:W-:Y:S02]  /*9870*/  @P2 IMAD.MOV.U32 R4, RZ, RZ, R6 ;  /* 0x000000ffff042224 */ /* 0x001fe400078e0006 */
[----:B------:R-:W-:-:S05]  /*9880*/  @P2 IMAD.MOV.U32 R5, RZ, RZ, R7 ;  /* 0x000000ffff052224 */ /* 0x000fca00078e0007 */
[----:B------:R0:W-:Y:S04]  /*9890*/  @P2 STG.E.U16 desc[UR36][R4.64+0x1f0], R150 ;  /* 0x0001f09604002986 */ /* 0x0001e8000c101524 */
[----:B------:R0:W-:Y:S02]  /*98a0*/  @P1 STG.E.U16 desc[UR36][R6.64+0x1f2], R151 ;  /* 0x0001f29706001986 */ /* 0x0001e4000c101524 */
.L_x_282:
[----:B------:R-:W-:Y:S05]  /*98b0*/  BSYNC B0 ;  /* 0x0000000000007941 */ /* 0x000fea0003800000 */
.L_x_28:
[----:B------:R-:W-:Y:S01]  /*98c0*/  ULDC UR4, c[0x0][0xc] ;  /* 0x0000030000047ab9 */ /* 0x000fe20000000800 */
[----:B------:R-:W-:Y:S01]  /*98d0*/  ULDC UR5, c[0x0][0x10] ;  /* 0x0000040000057ab9 */ /* 0x000fe20000000800 */
[----:B0-----:R-:W0:Y:S01]  /*98e0*/  LDC R3, c[0x0][0x14] ;  /* 0x00000500ff037b82 */ /* 0x001e220000000800 */
[----:B------:R-:W-:Y:S01]  /*98f0*/  UIMAD.WIDE.U32 UR4, UR4, UR5, URZ ;  /* 0x00000005040472a5 */ /* 0x000fe2000f8e003f */
[----:B------:R-:W-:Y:S01]  /*9900*/  PRMT R0, RZ, 0x7610, R0 ;  /* 0x00007610ff007816 */ /* 0x000fe20000000000 */
[----:B----45:R-:W-:Y:S02]  /*9910*/  IMAD.MOV.U32 R152, RZ, RZ, -0x1 ;  /* 0xffffffffff987424 */ /* 0x030fe400078e00ff */
[----:B------:R-:W-:Y:S02]  /*9920*/  IMAD.MOV.U32 R23, RZ, RZ, -0x1 ;  /* 0xffffffffff177424 */ /* 0x000fe400078e00ff */
[----:B0-----:R-:W-:-:S04]  /*9930*/  IMAD.WIDE.U32 R16, R3, UR4, R16 ;  /* 0x0000000403107c25 */ /* 0x001fc8000f8e0010 */
[----:B------:R-:W-:Y:S01]  /*9940*/  IMAD R3, R3, UR5, RZ ;  /* 0x0000000503037c24 */ /* 0x000fe2000f8e02ff */
[----:B------:R-:W-:Y:S02]  /*9950*/  ULDC.64 UR4, c[0x0][0x650] ;  /* 0x0001940000047ab9 */ /* 0x000fe40000000a00 */
[----:B------:R-:W-:Y:S01]  /*9960*/  ISETP.GE.U32.AND P0, PT, R16, UR4, PT ;  /* 0x0000000410007c0c */ /* 0x000fe2000bf06070 */
[----:B------:R-:W-:-:S05]  /*9970*/  IMAD.IADD R17, R17, 0x1, R3 ;  /* 0x0000000111117824 */ /* 0x000fca00078e0203 */
[----:B------:R-:W-:-:S13]  /*9980*/  ISETP.GE.U32.AND.EX P0, PT, R17, UR5, PT, P0 ;  /* 0x0000000511007c0c */ /* 0x000fda000bf06100 */
[----:B------:R-:W-:Y:S05]  /*9990*/  @P0 BRA `(.L_x_283) ;  /* 0x0000000400640947 */ /* 0x000fea0003800000 */
[----:B------:R-:W0:Y:S01]  /*99a0*/  S2R R12, SR_CTAID.X ;  /* 0x00000000000c7919 */ /* 0x000e220000002500 */
[----:B------:R-:W4:Y:S01]  /*99b0*/  LDC.64 R10, c[0x0][0x628] ;  /* 0x00018a00ff0a7b82 */ /* 0x000f220000000a00 */
[----:B------:R-:W-:Y:S01]  /*99c0*/  ULDC UR4, c[0x0][0x150] ;  /* 0x0000540000047ab9 */ /* 0x000fe20000000800 */
[----:B-123--:R-:W-:Y:S01]  /*99d0*/  IMAD.MOV.U32 R8, RZ, RZ, R16 ;  /* 0x000000ffff087224 */ /* 0x00efe200078e0010 */
[----:B------:R-:W1:Y:S01]  /*99e0*/  S2R R24, SR_CTAID.Y ;  /* 0x0000000000187919 */ /* 0x000e620000002600 */
[----:B------:R-:W-:-:S04]  /*99f0*/  IMAD.MOV.U32 R9, RZ, RZ, R17 ;  /* 0x000000ffff097224 */ /* 0x000fc800078e0011 */
[----:B------:R-:W2:Y:S08]  /*9a00*/  LDC R21, c[0x0][0x144] ;  /* 0x00005100ff157b82 */ /* 0x000eb00000000800 */
[----:B------:R-:W3:Y:S08]  /*9a10*/  LDC R0, c[0x0][0x630] ;  /* 0x00018c00ff007b82 */ /* 0x000ef00000000800 */
[----:B------:R-:W1:Y:S01]  /*9a20*/  LDC.64 R14, c[0x0][0x620] ;  /* 0x00018800ff0e7b82 */ /* 0x000e620000000a00 */
[----:B----4-:R-:W-:-:S04]  /*9a30*/  ISETP.NE.U32.AND P0, PT, R10, RZ, PT ;  /* 0x000000ff0a00720c */ /* 0x010fc80003f05070 */
[----:B------:R-:W-:Y:S02]  /*9a40*/  ISETP.NE.AND.EX P0, PT, R11, RZ, PT, P0 ;  /* 0x000000ff0b00720c */ /* 0x000fe40003f05300 */
[----:B0-----:R-:W-:-:S05]  /*9a50*/  I2FP.F32.U32 R3, R12 ;  /* 0x0000000c00037245 */ /* 0x001fca0000201000 */
[----:B------:R-:W-:-:S04]  /*9a60*/  FMUL R3, R3, UR4 ;  /* 0x0000000403037c20 */ /* 0x000fc80008400000 */
[----:B------:R0:W4:Y:S02]  /*9a70*/  F2I.U32.TRUNC.NTZ R20, R3 ;  /* 0x0000000300147305 */ /* 0x000124000020f000 */
[----:B--23--:R-:W-:Y:S05]  /*9a80*/  @!P0 BRA `(.L_x_284) ;  /* 0x0000000000288947 */ /* 0x00cfea0003800000 */
[----:B0-----:R-:W0:Y:S02]  /*9a90*/  LDC R3, c[0x0][0x634] ;  /* 0x00018d00ff037b82 */ /* 0x001e240000000800 */
        /* <DEDUP_REMOVED lines=9> */
.L_x_284:
[----:B------:R-:W2:Y:S01]  /*9b30*/  LDC.64 R30, c[0x0][0x640] ;  /* 0x00019000ff1e7b82 */ /* 0x000ea20000000a00 */
[-CC-:B------:R-:W-:Y:S01]  /*9b40*/  SHF.R.U64 R23, R8, R0.reuse, R9.reuse ;  /* 0x0000000008177219 */ /* 0x180fe20000001209 */
[----:B----4-:R-:W-:Y:S01]  /*9b50*/  IMAD.MOV R20, RZ, RZ, -R20 ;  /* 0x000000ffff147224 */ /* 0x010fe200078e0a14 */
[----:B------:R-:W-:Y:S01]  /*9b60*/  SHF.R.U32.HI R0, RZ, R0, R9 ;  /* 0x00000000ff007219 */ /* 0x000fe20000011609 */
[----:B------:R-:W-:Y:S01]  /*9b70*/  ULDC UR4, c[0x0][0x154] ;  /* 0x0000550000047ab9 */ /* 0x000fe20000000800 */
[----:B0-----:R-:W-:Y:S01]  /*9b80*/  IADD3 R3, P0, RZ, -R23, RZ ;  /* 0x80000017ff037210 */ /* 0x001fe20007f1e0ff */
[----:B------:R-:W-:Y:S02]  /*9b90*/  IMAD R26, R21, R20, R12 ;  /* 0x00000014151a7224 */ /* 0x000fe400078e020c */
[----:B------:R-:W0:Y:S01]  /*9ba0*/  LDC R6, c[0x0][0x618] ;  /* 0x00018600ff067b82 */ /* 0x000e220000000800 */
[----:B------:R-:W-:Y:S02]  /*9bb0*/  IMAD.MOV.U32 R7, RZ, RZ, 0x1 ;  /* 0x00000001ff077424 */ /* 0x000fe400078e00ff */
[----:B------:R-:W-:-:S04]  /*9bc0*/  IMAD.X R5, RZ, RZ, ~R0, P0 ;  /* 0x000000ffff057224 */ /* 0x000fc800000e0e00 */
[-C--:B-1----:R-:W-:Y:S01]  /*9bd0*/  IMAD R0, R5, R14.reuse, RZ ;  /* 0x0000000e05007224 */ /* 0x082fe200078e02ff */
[----:B------:R-:W1:Y:S01]  /*9be0*/  LDC R8, c[0x0][0x608] ;  /* 0x00018200ff087b82 */ /* 0x000e620000000800 */
[----:B------:R-:W-:-:S04]  /*9bf0*/  IMAD.WIDE.U32 R4, R3, R14, R16 ;  /* 0x0000000e03047225 */ /* 0x000fc800078e0010 */
[----:B------:R-:W-:Y:S01]  /*9c00*/  IMAD R3, R3, R15, R0 ;  /* 0x0000000f03037224 */ /* 0x000fe200078e0200 */
[----:B------:R-:W-:Y:S02]  /*9c10*/  I2FP.F32.U32 R0, R24 ;  /* 0x0000001800007245 */ /* 0x000fe40000201000 */
[----:B------:R-:W3:Y:S01]  /*9c20*/  LDC R28, c[0x0][0x658] ;  /* 0x00019600ff1c7b82 */ /* 0x000ee20000000800 */
[----:B------:R-:W-:Y:S01]  /*9c30*/  IMAD.IADD R3, R5, 0x1, R3 ;  /* 0x0000000105037824 */ /* 0x000fe200078e0203 */
[----:B--2---:R-:W-:Y:S01]  /*9c40*/  ISETP.NE.U32.AND P0, PT, R30, RZ, PT ;  /* 0x000000ff1e00720c */ /* 0x004fe20003f05070 */
[----:B------:R-:W-:Y:S01]  /*9c50*/  FMUL R0, R0, UR4 ;  /* 0x0000000400007c20 */ /* 0x000fe20008400000 */
[----:B------:R-:W-:Y:S02]  /*9c60*/  IMAD.MOV.U32 R5, RZ, RZ, -0x1 ;  /* 0xffffffffff057424 */ /* 0x000fe400078e00ff */
[----:B------:R-:W-:Y:S01]  /*9c70*/  ISETP.NE.AND.EX P0, PT, R31, RZ, PT, P0 ;  /* 0x000000ff1f00720c */ /* 0x000fe20003f05300 */
[----:B------:R2:W4:Y:S01]  /*9c80*/  F2I.U32.TRUNC.NTZ R13, R0 ;  /* 0x00000000000d7305 */ /* 0x000522000020f000 */
[----:B------:R-:W2:Y:S01]  /*9c90*/  LDC R15, c[0x0][0x148] ;  /* 0x00005200ff0f7b82 */ /* 0x000ea20000000800 */
[----:B0-----:R-:W-:-:S02]  /*9ca0*/  SHF.R.U64 R12, R4, R6, R3 ;  /* 0x00000006040c7219 */ /* 0x001fc40000001203 */
[----:B------:R-:W-:-:S05]  /*9cb0*/  SHF.R.U32.HI R3, RZ, R6, R3 ;  /* 0x00000006ff037219 */ /* 0x000fca0000011603 */
[----:B------:R-:W0:Y:S01]  /*9cc0*/  LDC R20, c[0x0][0x600] ;  /* 0x00018000ff147b82 */ /* 0x000e220000000800 */
[-CC-:B-1----:R-:W-:Y:S02]  /*9cd0*/  SHF.R.U64 R10, R12, R8.reuse, R3.reuse ;  /* 0x000000080c0a7219 */ /* 0x182fe40000001203 */
[----:B------:R-:W-:-:S05]  /*9ce0*/  SHF.R.U32.HI R3, RZ, R8, R3 ;  /* 0x00000008ff037219 */ /* 0x000fca0000011603 */
[----:B------:R-:W1:Y:S01]  /*9cf0*/  LDC R21, c[0x0][0x648] ;  /* 0x00019200ff157b82 */ /* 0x000e620000000800 */
[-C--:B---3--:R-:W-:Y:S02]  /*9d00*/  SHF.L.U32 R4, R5, R28.reuse, RZ ;  /* 0x0000001c05047219 */ /* 0x088fe400000006ff */
[-CC-:B------:R-:W-:Y:S02]  /*9d10*/  SHF.R.U64 R14, R10, R28.reuse, R3.reuse ;  /* 0x0000001c0a0e7219 */ /* 0x180fe40000001203 */
[----:B------:R-:W-:Y:S02]  /*9d20*/  SHF.R.U32.HI R5, RZ, R28, R3 ;  /* 0x0000001cff057219 */ /* 0x000fe40000011603 */
[----:B------:R-:W-:Y:S01]  /*9d30*/  LOP3.LUT R153, RZ, R4, RZ, 0x33, !PT ;  /* 0x00000004ff997212 */ /* 0x000fe200078e33ff */
[----:B------:R-:W3:Y:S01]  /*9d40*/  LDC R25, c[0x0][0x638] ;  /* 0x00018e00ff197b82 */ /* 0x000ee20000000800 */
[----:B------:R-:W-:Y:S01]  /*9d50*/  SHF.L.U32 R28, R7, R28, RZ ;  /* 0x0000001c071c7219 */ /* 0x000fe200000006ff */
[----:B------:R-:W-:-:S06]  /*9d60*/  IMAD.MOV.U32 R4, RZ, RZ, R14 ;  /* 0x000000ffff047224 */ /* 0x000fcc00078e000e */
[----:B------:R-:W0:Y:S01]  /*9d70*/  LDC R27, c[0x0][0x610] ;  /* 0x00018400ff1b7b82 */ /* 0x000e220000000800 */
[----:B----4-:R-:W-:Y:S05]  /*9d80*/  @!P0 BRA `(.L_x_285) ;  /* 0x0000000000288947 */ /* 0x010fea0003800000 */
[----:B------:R-:W4:Y:S02]  /*9d90*/  LDC R3, c[0x0][0x64c] ;  /* 0x00019300ff037b82 */ /* 0x000f240000000800 */
[----:B----4-:R-:W-:-:S05]  /*9da0*/  IADD3 R3, P0, R14, R3, RZ ;  /* 0x000000030e037210 */ /* 0x010fca0007f1e0ff */
        /* <DEDUP_REMOVED lines=8> */
.L_x_285:
[----:B------:R-:W-:Y:S01]  /*9e30*/  ISETP.NE.AND P0, PT, R2, 0x1, PT ;  /* 0x000000010200780c */ /* 0x000fe20003f05270 */
[----:B------:R-:W-:Y:S01]  /*9e40*/  IMAD.MOV R13, RZ, RZ, -R13 ;  /* 0x000000ffff0d7224 */ /* 0x000fe200078e0a0d */
[----:B-12---:R-:W-:Y:S01]  /*9e50*/  SHF.R.U64 R0, R4, R21, R5 ;  /* 0x0000001504007219 */ /* 0x006fe20000001205 */
[----:B0-----:R-:W-:Y:S01]  /*9e60*/  VIADD R5, R20, 0xffffffff ;  /* 0xffffffff14057836 */ /* 0x001fe20000000000 */
[----:B------:R-:W-:-:S03]  /*9e70*/  LOP3.LUT R153, R10, R153, RZ, 0xc0, !PT ;  /* 0x000000990a997212 */ /* 0x000fc600078ec0ff */
[----:B------:R-:W-:Y:S01]  /*9e80*/  IMAD.MOV R3, RZ, RZ, -R0 ;  /* 0x000000ffff037224 */ /* 0x000fe200078e0a00 */
[----:B------:R-:W-:Y:S01]  /*9e90*/  LOP3.LUT R5, R12, R5, RZ, 0xc0, !PT ;  /* 0x000000050c057212 */ /* 0x000fe200078ec0ff */
[----:B------:R-:W-:Y:S02]  /*9ea0*/  IMAD R153, R28, R0, R153 ;  /* 0x000000001c997224 */ /* 0x000fe400078e0299 */
[----:B---3--:R-:W-:Y:S02]  /*9eb0*/  IMAD R0, R3, R25, R14 ;  /* 0x0000001903007224 */ /* 0x008fe400078e020e */
[----:B------:R-:W-:Y:S02]  /*9ec0*/  @P0 IMAD R26, R15, R13, R24 ;  /* 0x0000000d0f1a0224 */ /* 0x000fe400078e0218 */
[----:B------:R-:W-:Y:S02]  /*9ed0*/  IMAD R4, R0, R20, R5 ;  /* 0x0000001400047224 */ /* 0x000fe400078e0205 */
[----:B------:R-:W-:-:S02]  /*9ee0*/  IMAD R153, R153, R27, R26 ;  /* 0x0000001b99997224 */ /* 0x000fc400078e021a */
[----:B------:R-:W-:-:S03]  /*9ef0*/  IMAD.MOV.U32 R3, RZ, RZ, 0x1 ;  /* 0x00000001ff037424 */ /* 0x000fc600078e00ff */
[----:B------:R-:W-:Y:S02]  /*9f00*/  SEL R152, R4, R153, !P0 ;  /* 0x0000009904987207 */ /* 0x000fe40004000000 */
[----:B------:R-:W-:Y:S02]  /*9f10*/  PRMT R0, R3, 0x7610, R0 ;  /* 0x0000761003007816 */ /* 0x000fe40000000000 */
[----:B------:R-:W-:-:S07]  /*9f20*/  SEL R153, R153, R4, !P0 ;  /* 0x0000000499997207 */ /* 0x000fce0004000000 */
.L_x_283:
[----:B------:R-:W-:-:S13]  /*9f30*/  LOP3.LUT P0, RZ, R0, 0xff, RZ, 0xc0, !PT ;  /* 0x000000ff00ff7812 */ /* 0x000fda000780c0ff */
[----:B------:R-:W-:Y:S05]  /*9f40*/  @P0 BRA `(.L_x_286) ;  /* 0xffffff6c00f80947 */ /* 0x000fea000383ffff */
[----:B------:R-:W-:Y:S05]  /*9f50*/  EXIT ;  /* 0x000000000000794d */ /* 0x000fea0003800000 */
.L_x_3:
[----:B0-----:R-:W-:Y:S01]  /*9f60*/  ULDC.64 UR4, c[0x0][0x650] ;  /* 0x0001940000047ab9 */ /* 0x001fe20000000a00 */
        /* <DEDUP_REMOVED lines=25> */
.L_x_288:
[--C-:B------:R-:W-:Y:S01]  /*a100*/  SHF.R.U64 R12, R10, R14, R11.reuse ;  /* 0x0000000e0a0c7219 */ /* 0x100fe2000000120b */
[----:B------:R-:W0:Y:S01]  /*a110*/  LDC R22, c[0x0][0x618] ;  /* 0x00018600ff167b82 */ /* 0x000e220000000800 */
[----:B------:R-:W-:Y:S01]  /*a120*/  I2FP.F32.U32 R6, R4 ;  /* 0x0000000400067245 */ /* 0x000fe20000201000 */
[----:B------:R-:W-:Y:S01]  /*a130*/  ULDC UR4, c[0x0][0x150] ;  /* 0x0000540000047ab9 */ /* 0x000fe20000000800 */
[----:B------:R-:W-:Y:S02]  /*a140*/  SHF.R.U32.HI R5, RZ, R14, R11 ;  /* 0x0000000eff057219 */ /* 0x000fe4000001160b */
[----:B------:R-:W-:Y:S01]  /*a150*/  IADD3 R9, P0, RZ, -R12, RZ ;  /* 0x8000000cff097210 */ /* 0x000fe20007f1e0ff */
[----:B------:R-:W-:Y:S01]  /*a160*/  FMUL R11, R6, UR4 ;  /* 0x00000004060b7c20 */ /* 0x000fe20008400000 */
[----:B------:R-:W-:Y:S01]  /*a170*/  ULDC UR4, c[0x0][0x154] ;  /* 0x0000550000047ab9 */ /* 0x000fe20000000800 */
[----:B------:R-:W1:Y:S02]  /*a180*/  LDC.64 R24, c[0x0][0x640] ;  /* 0x00019000ff187b82 */ /* 0x000e640000000a00 */
[----:B------:R-:W-:-:S02]  /*a190*/  IMAD.X R5, RZ, RZ, ~R5, P0 ;  /* 0x000000ffff057224 */ /* 0x000fc400000e0e05 */
[----:B------:R-:W2:Y:S01]  /*a1a0*/  F2I.U32.TRUNC.NTZ R11, R11 ;  /* 0x0000000b000b7305 */ /* 0x000ea2000020f000 */
[----:B------:R-:W-:-:S03]  /*a1b0*/  IMAD.WIDE.U32 R6, R9, R20, R16 ;  /* 0x0000001409067225 */ /* 0x000fc600078e0010 */
[----:B------:R-:W3:Y:S01]  /*a1c0*/  LDC R13, c[0x0][0x144] ;  /* 0x00005100ff0d7b82 */ /* 0x000ee20000000800 */
[----:B------:R-:W-:-:S04]  /*a1d0*/  IMAD R8, R5, R20, RZ ;  /* 0x0000001405087224 */ /* 0x000fc800078e02ff */
[----:B------:R-:W-:Y:S02]  /*a1e0*/  IMAD R5, R9, R21, R8 ;  /* 0x0000001509057224 */ /* 0x000fe400078e0208 */
[----:B------:R-:W-:Y:S01]  /*a1f0*/  IMAD.MOV.U32 R8, RZ, RZ, -0x1 ;  /* 0xffffffffff087424 */ /* 0x000fe200078e00ff */
[----:B------:R-:W4:Y:S01]  /*a200*/  LDC R14, c[0x0][0x608] ;  /* 0x00018200ff0e7b82 */ /* 0x000f220000000800 */
[----:B------:R-:W-:Y:S01]  /*a210*/  IMAD.IADD R5, R7, 0x1, R5 ;  /* 0x0000000107057824 */ /* 0x000fe200078e0205 */
[----:B------:R-:W-:-:S04]  /*a220*/  I2FP.F32.U32 R7, R3 ;  /* 0x0000000300077245 */ /* 0x000fc80000201000 */
[-C--:B0-----:R-:W-:Y:S01]  /*a230*/  SHF.R.U64 R10, R6, R22.reuse, R5 ;  /* 0x00000016060a7219 */ /* 0x081fe20000001205 */
[----:B--2---:R-:W-:Y:S01]  /*a240*/  IMAD.MOV R6, RZ, RZ, -R11 ;  /* 0x000000ffff067224 */ /* 0x004fe200078e0a0b */
[----:B------:R-:W0:Y:S01]  /*a250*/  LDC R9, c[0x0][0x658] ;  /* 0x00019600ff097b82 */ /* 0x000e220000000800 */
[----:B-1----:R-:W-:Y:S01]  /*a260*/  ISETP.NE.U32.AND P0, PT, R24, RZ, PT ;  /* 0x000000ff1800720c */ /* 0x002fe20003f05070 */
[----:B------:R-:W-:Y:S01]  /*a270*/  FMUL R7, R7, UR4 ;  /* 0x0000000407077c20 */ /* 0x000fe20008400000 */
[----:B------:R-:W-:Y:S02]  /*a280*/  SHF.R.U32.HI R5, RZ, R22, R5 ;  /* 0x00000016ff057219 */ /* 0x000fe40000011605 */
[----:B------:R-:W-:-:S03]  /*a290*/  ISETP.NE.AND.EX P0, PT, R25, RZ, PT, P0 ;  /* 0x000000ff1900720c */ /* 0x000fc60003f05300 */
[----:B------:R-:W1:Y:S01]  /*a2a0*/  LDC R20, c[0x0][0x148] ;  /* 0x00005200ff147b82 */ /* 0x000e620000000800 */
[----:B---3--:R-:W-:Y:S02]  /*a2b0*/  IMAD R23, R13, R6, R4 ;  /* 0x000000060d177224 */ /* 0x008fe400078e0204 */
[----:B------:R-:W-:-:S05]  /*a2c0*/  IMAD.MOV.U32 R6, RZ, RZ, 0x1 ;  /* 0x00000001ff067424 */ /* 0x000fca00078e00ff */
[----:B------:R-:W2:Y:S01]  /*a2d0*/  LDC R21, c[0x0][0x600] ;  /* 0x00018000ff157b82 */ /* 0x000ea20000000800 */
[-CC-:B----4-:R-:W-:Y:S02]  /*a2e0*/  SHF.R.U64 R13, R10, R14.reuse, R5.reuse ;  /* 0x0000000e0a0d7219 */ /* 0x190fe40000001205 */
[----:B------:R-:W-:Y:S02]  /*a2f0*/  SHF.R.U32.HI R4, RZ, R14, R5 ;  /* 0x0000000eff047219 */ /* 0x000fe40000011605 */
[----:B------:R3:W4:Y:S03]  /*a300*/  F2I.U32.TRUNC.NTZ R14, R7 ;  /* 0x00000007000e7305 */ /* 0x000726000020f000 */
[----:B------:R-:W1:Y:S01]  /*a310*/  LDC R26, c[0x0][0x648] ;  /* 0x00019200ff1a7b82 */ /* 0x000e620000000800 */
[-C--:B0-----:R-:W-:Y:S02]  /*a320*/  SHF.R.U64 R15, R13, R9.reuse, R4 ;  /* 0x000000090d0f7219 */ /* 0x081fe40000001204 */
[----:B------:R-:W-:-:S02]  /*a330*/  SHF.L.U32 R8, R8, R9, RZ ;  /* 0x0000000908087219 */ /* 0x000fc400000006ff */
[-C--:B------:R-:W-:Y:S01]  /*a340*/  SHF.R.U32.HI R5, RZ, R9.reuse, R4 ;  /* 0x00000009ff057219 */ /* 0x080fe20000011604 */
[----:B------:R-:W-:Y:S01]  /*a350*/  IMAD.MOV.U32 R4, RZ, RZ, R15 ;  /* 0x000000ffff047224 */ /* 0x000fe200078e000f */
[----:B------:R-:W-:Y:S01]  /*a360*/  SHF.L.U32 R22, R6, R9, RZ ;  /* 0x0000000906167219 */ /* 0x000fe200000006ff */
[----:B------:R-:W0:Y:S01]  /*a370*/  LDC R27, c[0x0][0x638] ;  /* 0x00018e00ff1b7b82 */ /* 0x000e220000000800 */
[----:B------:R-:W-:-:S07]  /*a380*/  LOP3.LUT R28, RZ, R8, RZ, 0x33, !PT ;  /* 0x00000008ff1c7212 */ /* 0x000fce00078e33ff */
        /* <DEDUP_REMOVED lines=12> */
.L_x_289:
[----:B------:R-:W-:Y:S01]  /*a450*/  ISETP.NE.AND P0, PT, R2, 0x1, PT ;  /* 0x000000010200780c */ /* 0x000fe20003f05270 */
[----:B--2---:R-:W-:Y:S01]  /*a460*/  VIADD R7, R21, 0xffffffff ;  /* 0xffffffff15077836 */ /* 0x004fe20000000000 */
[----:B-1----:R-:W-:Y:S01]  /*a470*/  SHF.R.U64 R5, R4, R26, R5 ;  /* 0x0000001a04057219 */ /* 0x002fe20000001205 */
[----:B------:R-:W-:Y:S01]  /*a480*/  IMAD.MOV R14, RZ, RZ, -R14 ;  /* 0x000000ffff0e7224 */ /* 0x000fe200078e0a0e */
[----:B------:R-:W-:Y:S01]  /*a490*/  LOP3.LUT R4, R13, R28, RZ, 0xc0, !PT ;  /* 0x0000001c0d047212 */ /* 0x000fe200078ec0ff */
[----:B------:R-:W-:Y:S01]  /*a4a0*/  IMAD.MOV.U32 R8, RZ, RZ, R12 ;  /* 0x000000ffff087224 */ /* 0x000fe200078e000c */
[----:B------:R-:W-:Y:S01]  /*a4b0*/  LOP3.LUT R10, R10, R7, RZ, 0xc0, !PT ;  /* 0x000000070a0a7212 */ /* 0x000fe200078ec0ff */
[----:B------:R-:W-:Y:S02]  /*a4c0*/  IMAD.MOV R6, RZ, RZ, -R5 ;  /* 0x000000ffff067224 */ /* 0x000fe400078e0a05 */
[----:B------:R-:W-:-:S04]  /*a4d0*/  IMAD R4, R22, R5, R4 ;  /* 0x0000000516047224 */ /* 0x000fc800078e0204 */
[----:B------:R-:W-:Y:S02]  /*a4e0*/  @P0 IMAD R23, R20, R14, R3 ;  /* 0x0000000e14170224 */ /* 0x000fe400078e0203 */
[----:B0-----:R-:W-:Y:S02]  /*a4f0*/  IMAD R3, R6, R27, R15 ;  /* 0x0000001b06037224 */ /* 0x001fe400078e020f */
[----:B------:R-:W-:Y:S02]  /*a500*/  IMAD R7, R4, R29, R23 ;  /* 0x0000001d04077224 */ /* 0x000fe400078e0217 */
[----:B------:R-:W-:Y:S02]  /*a510*/  IMAD R4, R3, R21, R10 ;  /* 0x0000001503047224 */ /* 0x000fe400078e020a */
[----:B------:R-:W-:-:S03]  /*a520*/  IMAD.MOV.U32 R6, RZ, RZ, 0x1 ;  /* 0x00000001ff067424 */ /* 0x000fc600078e00ff */
[----:B------:R-:W-:Y:S02]  /*a530*/  SEL R9, R4, R7, !P0 ;  /* 0x0000000704097207 */ /* 0x000fe40004000000 */
[----:B------:R-:W-:-:S07]  /*a540*/  SEL R7, R7, R4, !P0 ;  /* 0x0000000407077207 */ /* 0x000fce0004000000 */
.L_x_287:
[----:B------:R-:W-:-:S08]  /*a550*/  NOP ;  /* 0x0000000000007918 */ /* 0x000fd00000000000 */
[----:B------:R-:W0:-:S00]  /*a560*/  USETMAXREG.DEALLOC.CTAPOOL 0x28 ;  /* 0x00000028000079c8 */ /* 0x000e0000080e0500 */
[----:B0-----:R-:W-:-:S13]  /*a570*/  ISETP.NE.AND P0, PT, R0, RZ, PT ;  /* 0x000000ff0000720c */ /* 0x001fda0003f05270 */
[----:B------:R-:W-:Y:S05]  /*a580*/  @P0 EXIT ;  /* 0x000000000000094d */ /* 0x000fea0003800000 */
[----:B------:R-:W-:Y:S01]  /*a590*/  LOP3.LUT P0, RZ, R6, 0xff, RZ, 0xc0, !PT ;  /* 0x000000ff06ff7812 */ /* 0x000fe2000780c0ff */
[----:B------:R-:W-:Y:S02]  /*a5a0*/  IMAD.MOV.U32 R3, RZ, RZ, 0x1 ;  /* 0x00000001ff037424 */ /* 0x000fe400078e00ff */
[----:B------:R-:W-:-:S10]  /*a5b0*/  IMAD.MOV.U32 R0, RZ, RZ, RZ ;  /* 0x000000ffff007224 */ /* 0x000fd400078e00ff */
[----:B------:R-:W-:Y:S05]  /*a5c0*/  @!P0 BRA `(.L_x_290) ;  /* 0x0000000c009c8947 */ /* 0x000fea0003800000 */
[----:B------:R-:W0:Y:S01]  /*a5d0*/  LDC R0, c[0x0][0x28c] ;  /* 0x0000a300ff007b82 */ /* 0x000e220000000800 */
[----:B------:R-:W-:Y:S01]  /*a5e0*/  ULDC UR5, c[0x0][0x658] ;  /* 0x0001960000057ab9 */ /* 0x000fe20000000800 */
[----:B------:R-:W-:Y:S01]  /*a5f0*/  UMOV UR7, 0xffffffff ;  /* 0xffffffff00077882 */ /* 0x000fe20000000000 */
[----:B------:R-:W-:Y:S01]  /*a600*/  ULDC UR6, c[0x0][0xc] ;  /* 0x0000030000067ab9 */ /* 0x000fe20000000800 */
[----:B------:R-:W-:Y:S01]  /*a610*/  USHF.L.U32 UR9, UR7, UR5, URZ ;  /* 0x0000000507097299 */ /* 0x000fe2000800063f */
[C---:B------:R-:W-:Y:S01]  /*a620*/  LOP3.LUT P2, RZ, R18.reuse, 0x7f, RZ, 0xc0, !PT ;  /* 0x0000007f12ff7812 */ /* 0x040fe2000784c0ff */
[----:B------:R-:W-:Y:S01]  /*a630*/  UMOV UR8, 0x1 ;  /* 0x0000000100087882 */ /* 0x000fe20000000000 */
[----:B------:R-:W-:Y:S01]  /*a640*/  ULDC UR7, c[0x0][0x10] ;  /* 0x0000040000077ab9 */ /* 0x000fe20000000800 */
[----:B------:R-:W-:Y:S01]  /*a650*/  LOP3.LUT P0, RZ, R18, 0x1f, RZ, 0xc0, !PT ;  /* 0x0000001f12ff7812 */ /* 0x000fe2000780c0ff */
[----:B------:R-:W-:Y:S01]  /*a660*/  UIMAD.WIDE.U32 UR6, UR6, UR7, URZ ;  /* 0x00000007060672a5 */ /* 0x000fe2000f8e003f */
[----:B------:R-:W-:Y:S01]  /*a670*/  BSSY B0, `(.L_x_290) ;  /* 0x00000dc000007945 */ /* 0x000fe20003800000 */
[----:B------:R-:W-:Y:S01]  /*a680*/  USHF.L.U32 UR5, UR8, UR5, URZ ;  /* 0x0000000508057299 */ /* 0x000fe2000800063f */
[----:B------:R-:W-:Y:S01]  /*a690*/  IMAD.MOV.U32 R11, RZ, RZ, 0x1 ;  /* 0x00000001ff0b7424 */ /* 0x000fe200078e00ff */
[----:B------:R-:W-:Y:S01]  /*a6a0*/  LOP3.LUT R18, R19, 0x2, RZ, 0xfc, !PT ;  /* 0x0000000213127812 */ /* 0x000fe200078efcff */
[----:B------:R-:W-:Y:S01]  /*a6b0*/  ULDC UR8, c[0x0][0x14] ;  /* 0x0000050000087ab9 */ /* 0x000fe20000000800 */
[----:B------:R-:W-:Y:S01]  /*a6c0*/  PLOP3.LUT P0, PT, P0, P2, PT, 0x8a, 0x0 ;  /* 0x000000000000781c */ /* 0x000fe20000705172 */
[----:B------:R-:W-:-:S02]  /*a6d0*/  UIMAD.WIDE.U32 UR26, UR6, UR8, URZ ;  /* 0x00000008061a72a5 */ /* 0x000fc4000f8e003f */
[----:B------:R-:W-:Y:S01]  /*a6e0*/  UIMAD UR18, UR7, UR8, URZ ;  /* 0x00000008071272a4 */ /* 0x000fe2000f8e023f */
[----:B------:R-:W-:Y:S01]  /*a6f0*/  ULDC UR4, c[0x0][0x600] ;  /* 0x0001800000047ab9 */ /* 0x000fe20000000800 */
[----:B------:R-:W-:Y:S02]  /*a700*/  ULOP3.LUT UR21, URZ, UR9, URZ, 0x33, !UPT ;  /* 0x000000093f157292 */ /* 0x000fe4000f8e333f */
[----:B------:R-:W-:Y:S01]  /*a710*/  UIADD3 UR4, UR4, -0x1, URZ ;  /* 0xffffffff04047890 */ /* 0x000fe2000fffe03f */
[----:B0-----:R-:W-:Y:S01]  /*a720*/  VIADD R0, R0, 0x3f ;  /* 0x0000003f00007836 */ /* 0x001fe20000000000 */
[----:B------:R-:W-:Y:S01]  /*a730*/  UIADD3 UR18, UR27, UR18, URZ ;  /* 0x000000121b127290 */ /* 0x000fe2000fffe03f */
[----:B------:R-:W-:-:S03]  /*a740*/  ULDC.64 UR30, c[0x0][0x198] ;  /* 0x00006600001e7ab9 */ /* 0x000fc60000000a00 */
[----:B------:R-:W-:-:S04]  /*a750*/  SHF.R.S32.HI R3, RZ, 0x1f, R0 ;  /* 0x0000001fff037819 */ /* 0x000fc80000011400 */
[----:B------:R-:W-:Y:S01]  /*a760*/  LEA.HI R3, R3, R0, RZ, 0x6 ;  /* 0x0000000003037211 */ /* 0x000fe200078f30ff */
[----:B------:R-:W-:-:S03]  /*a770*/  IMAD.MOV.U32 R0, RZ, RZ, RZ ;  /* 0x000000ffff007224 */ /* 0x000fc600078e00ff */
[----:B------:R-:W-:Y:S01]  /*a780*/  SHF.R.S32.HI R13, RZ, 0x6, R3 ;  /* 0x00000006ff0d7819 */ /* 0x000fe20000011403 */
[----:B------:R-:W-:-:S04]  /*a790*/  IMAD.MOV.U32 R3, RZ, RZ, 0x1 ;  /* 0x00000001ff037424 */ /* 0x000fc800078e00ff */
[----:B------:R-:W-:-:S07]  /*a7a0*/  VIADD R10, R13, 0x1 ;  /* 0x000000010d0a7836 */ /* 0x000fce0000000000 */
.L_x_302:
[----:B------:R-:W-:-:S03]  /*a7b0*/  UMOV UR6, 0xffffffff ;  /* 0xffffffff00067882 */ /* 0x000fc60000000000 */
[----:B------:R-:W-:Y:S05]  /*a7c0*/  BRA.DIV UR6, `(.L_x_291) ;  /* 0x0000001206087947 */ /* 0x000fea000b800000 */
[----:B------:R-:W-:-:S13]  /*a7d0*/  ELECT P6, URZ, PT ;  /* 0x00000000003f782f */ /* 0x000fda00038c0000 */
.L_x_313:
[----:B------:R-:W-:Y:S04]  /*a7e0*/  BSSY B1, `(.L_x_292) ;  /* 0x0000052000017945 */ /* 0x000fe80003800000 */
[----:B------:R-:W-:Y:S05]  /*a7f0*/  @!P6 BRA `(.L_x_293) ;  /* 0x000000040040e947 */ /* 0x000fea0003800000 */
[----:B------:R-:W0:Y:S02]  /*a800*/  LDC R4, c[0x0][0x28c] ;  /* 0x0000a300ff047b82 */ /* 0x000e240000000800 */
[----:B0-----:R-:W-:-:S13]  /*a810*/  ISETP.GE.AND P1, PT, R4, 0x1, PT ;  /* 0x000000010400780c */ /* 0x001fda0003f26270 */
[----:B------:R-:W-:Y:S05]  /*a820*/  @!P1 BRA `(.L_x_293) ;  /* 0x0000000400349947 */ /* 0x000fea0003800000 */
[----:B------:R-:W-:Y:S02]  /*a830*/  IMAD.SHL.U32 R14, R7, 0x80, RZ ;  /* 0x00000080070e7824 */ /* 0x000fe400078e00ff */
[----:B------:R-:W-:Y:S02]  /*a840*/  IMAD.SHL.U32 R15, R9, 0x100, RZ ;  /* 0x00000100090f7824 */ /* 0x000fe400078e00ff */
[----:B------:R-:W-:Y:S02]  /*a850*/  IMAD.MOV.U32 R20, RZ, RZ, RZ ;  /* 0x000000ffff147224 */ /* 0x000fe400078e00ff */
[----:B------:R-:W-:Y:S02]  /*a860*/  IMAD.MOV.U32 R4, RZ, RZ, R10 ;  /* 0x000000ffff047224 */ /* 0x000fe400078e000a */
[----:B------:R-:W-:Y:S02]  /*a870*/  IMAD.MOV.U32 R5, RZ, RZ, R3 ;  /* 0x000000ffff057224 */ /* 0x000fe400078e0003 */
[----:B------:R-:W-:-:S02]  /*a880*/  IMAD.MOV.U32 R6, RZ, RZ, R0 ;  /* 0x000000ffff067224 */ /* 0x000fc400078e0000 */
[----:B------:R-:W-:Y:S02]  /*a890*/  VIADD R22, R14, 0x40 ;  /* 0x000000400e167836 */ /* 0x000fe40000000000 */
[C---:B------:R-:W-:Y:S02]  /*a8a0*/  VIADD R23, R15.reuse, 0x40 ;  /* 0x000000400f177836 */ /* 0x040fe40000000000 */
[C---:B------:R-:W-:Y:S02]  /*a8b0*/  VIADD R24, R15.reuse, 0x80 ;  /* 0x000000800f187836 */ /* 0x040fe40000000000 */
[----:B------:R-:W-:-:S07]  /*a8c0*/  VIADD R25, R15, 0xc0 ;  /* 0x000000c00f197836 */ /* 0x000fce0000000000 */
.L_x_297:
[----:B------:R-:W0:Y:S01]  /*a8d0*/  S2R R12, SR_CgaCtaId ;  /* 0x00000000000c7919 */ /* 0x000e220000008800 */
[----:B------:R-:W-:Y:S01]  /*a8e0*/  MOV R7, 0x400 ;  /* 0x0000040000077802 */ /* 0x000fe20000000f00 */
[----:B------:R-:W1:Y:S03]  /*a8f0*/  @!P2 LDC R9, c[0x0][0x500] ;  /* 0x00014000ff09ab82 */ /* 0x000e660000000800 */
[----:B0-----:R-:W-:Y:S02]  /*a900*/  LEA R21, R12, R7, 0x18 ;  /* 0x000000070c157211 */ /* 0x001fe400078ec0ff */
[----:B------:R-:W-:-:S03]  /*a910*/  SHF.L.U32 R7, R5, 0x1f, RZ ;  /* 0x0000001f05077819 */ /* 0x000fc600000006ff */
[----:B------:R-:W-:-:S04]  /*a920*/  IMAD R12, R6, 0x8, R21 ;  /* 0x00000008060c7824 */ /* 0x000fc800078e0215 */
[----:B------:R-:W0:Y:S02]  /*a930*/  SYNCS.PHASECHK.TRANS64.TRYWAIT P1, [R12+URZ+0x20], R7 ;  /* 0x000020070c0075a7 */ /* 0x000e24000802017f */
[----:B01----:R-:W-:Y:S05]  /*a940*/  @!P1 BRA `(.L_x_294) ;  /* 0x0000000c00c89947 */ /* 0x003fea0003800000 */
.L_x_314:
[----:B0-----:R-:W-:Y:S01]  /*a950*/  PRMT R7, R18, 0x9910, RZ ;  /* 0x0000991012077816 */ /* 0x001fe200000000ff */
[----:B------:R0:W-:Y:S03]  /*a960*/  @!P2 SYNCS.ARRIVE.TRANS64 RZ, [R12+URZ], R9 ;  /* 0x000000090cffa9a7 */ /* 0x0001e6000800003f */
[----:B------:R-:W-:-:S13]  /*a970*/  ISETP.NE.AND P1, PT, R7, 0x2, PT ;  /* 0x000000020700780c */ /* 0x000fda0003f25270 */
[----:B0-----:R-:W-:Y:S05]  /*a980*/  @P1 BRA `(.L_x_295) ;  /* 0x0000000000041947 */ /* 0x001fea0003800000 */
[----:B------:R-:W-:Y:S01]  /*a990*/  BPT.TRAP 0x1 ;  /* 0x000000040000795c */ /* 0x000fe20000300000 */
.L_x_295:
[----:B------:R-:W-:Y:S05]  /*a9a0*/  @P0 BRA `(.L_x_296) ;  /* 0x0000000000040947 */ /* 0x000fea0003800000 */
[----:B------:R-:W-:Y:S01]  /*a9b0*/  BPT.TRAP 0x1 ;  /* 0x000000040000795c */ /* 0x000fe20000300000 */
.L_x_296:
[----:B------:R-:W-:Y:S01]  /*a9c0*/  R2UR UR13, R21 ;  /* 0x00000000150d72ca */ /* 0x000fe200000e0000 */
[C---:B------:R-:W-:Y:S01]  /*a9d0*/  IMAD R21, R6.reuse, 0x4000, R21 ;  /* 0x0000400006157824 */ /* 0x040fe200078e0215 */
[----:B------:R-:W-:Y:S01]  /*a9e0*/  R2UR UR23, R6 ;  /* 0x00000000061772ca */ /* 0x000fe200000e0000 */
[----:B------:R-:W-:Y:S01]  /*a9f0*/  UIADD3 UR6, UP0, UR30, 0xf0, URZ ;  /* 0x000000f01e067890 */ /* 0x000fe2000ff1e03f */
[----:B------:R-:W-:Y:S01]  /*aa00*/  R2UR UR9, R12 ;  /* 0x000000000c0972ca */ /* 0x000fe200000e0000 */
[----:B------:R-:W-:Y:S01]  /*aa10*/  UIADD3 UR14, UP1, UR30, 0x1f0, URZ ;  /* 0x000001f01e0e7890 */ /* 0x000fe2000ff3e03f */
[----:B------:R-:W-:Y:S01]  /*aa20*/  R2UR UR8, R21 ;  /* 0x00000000150872ca */ /* 0x000fe200000e0000 */
[----:B------:R-:W-:Y:S01]  /*aa30*/  UIADD3.X UR7, URZ, UR31, URZ, UP0, !UPT ;  /* 0x0000001f3f077290 */ /* 0x000fe200087fe43f */
[----:B------:R-:W-:Y:S01]  /*aa40*/  R2UR UR10, R14 ;  /* 0x000000000e0a72ca */ /* 0x000fe200000e0000 */
[----:B------:R-:W-:Y:S01]  /*aa50*/  UMOV UR16, 0x0 ;  /* 0x0000000000107882 */ /* 0x000fe20000000000 */
[----:B------:R-:W-:Y:S01]  /*aa60*/  R2UR UR11, R20 ;  /* 0x00000000140b72ca */ /* 0x000fe200000e0000 */
[----:B------:R-:W-:Y:S01]  /*aa70*/  UMOV UR17, 0x10000000 ;  /* 0x1000000000117882 */ /* 0x000fe20000000000 */
[----:B------:R-:W-:Y:S01]  /*aa80*/  R2UR UR12, R8 ;  /* 0x00000000080c72ca */ /* 0x000fe200000e0000 */
[----:B------:R-:W-:Y:S01]  /*aa90*/  UIADD3 UR13, UR13, 0x10100, URZ ;  /* 0x000101000d0d7890 */ /* 0x000fe2000fffe03f */
[----:B------:R-:W-:Y:S01]  /*aaa0*/  R2UR UR22, R22 ;  /* 0x00000000161672ca */ /* 0x000fe200000e0000 */
[----:B------:R-:W-:Y:S01]  /*aab0*/  UIADD3.X UR15, URZ, UR31, URZ, UP1, !UPT ;  /* 0x0000001f3f0f7290 */ /* 0x000fe20008ffe43f */
[----:B------:R-:W-:Y:S01]  /*aac0*/  R2UR UR24, R15 ;  /* 0x000000000f1872ca */ /* 0x000fe200000e0000 */
[----:B------:R-:W-:Y:S01]  /*aad0*/  ULEA UR13, UR23, UR13, 0xf ;  /* 0x0000000d170d7291 */ /* 0x000fe2000f8e783f */
[----:B------:R-:W-:Y:S01]  /*aae0*/  R2UR UR25, R23 ;  /* 0x00000000171972ca */ /* 0x000fe200000e0000 */
[----:B------:R-:W-:Y:S01]  /*aaf0*/  UIADD3 UR19, UR8, 0x100, URZ ;  /* 0x0000010008137890 */ /* 0x000fe2000fffe03f */
[----:B------:R-:W-:Y:S01]  /*ab00*/  R2UR UR28, R24 ;  /* 0x00000000181c72ca */ /* 0x000fe200000e0000 */
[----:B------:R-:W-:Y:S01]  /*ab10*/  UIADD3 UR20, UR8, 0x2100, URZ ;  /* 0x0000210008147890 */ /* 0x000fe2000fffe03f */
[----:B------:R-:W-:-:S02]  /*ab20*/  VIADD R4, R4, 0xffffffff ;  /* 0xffffffff04047836 */ /* 0x000fc40000000000 */
[----:B------:R-:W-:Y:S02]  /*ab30*/  VIADD R6, R6, 0x1 ;  /* 0x0000000106067836 */ /* 0x000fe40000000000 */
[----:B------:R-:W-:Y:S01]  /*ab40*/  UMOV UR8, UR19 ;  /* 0x0000001300087c82 */ /* 0x000fe20008000000 */
[----:B------:R-:W-:Y:S01]  /*ab50*/  UIADD3 UR19, UR13, 0x2000, URZ ;  /* 0x000020000d137890 */ /* 0x000fe2000fffe03f */
[----:B------:R0:W-:Y:S01]  /*ab60*/  UTMALDG.3D [UR8], [UR6], desc[UR16] ;  /* 0x00001008060075b4 */ /* 0x0001e20008011000 */
[----:B------:R-:W-:Y:S01]  /*ab70*/  ISETP.GT.AND P3, PT, R4, 0x1, PT ;  /* 0x000000010400780c */ /* 0x000fe20003f64270 */
[----:B------:R-:W-:Y:S01]  /*ab80*/  VIADD R20, R20, 0x40 ;  /* 0x0000004014147836 */ /* 0x000fe20000000000 */
[----:B------:R-:W-:-:S04]  /*ab90*/  ISETP.NE.AND P1, PT, R6, 0x4, PT ;  /* 0x000000040600780c */ /* 0x000fc80003f25270 */
[----:B------:R-:W-:Y:S02]  /*aba0*/  SEL R12, RZ, 0x1, P1 ;  /* 0x00000001ff0c7807 */ /* 0x000fe40000800000 */
[----:B------:R-:W-:Y:S02]  /*abb0*/  SEL R6, R6, RZ, P1 ;  /* 0x000000ff06067207 */ /* 0x000fe40000800000 */
[----:B------:R-:W-:Y:S01]  /*abc0*/  LOP3.LUT R5, R5, R12, RZ, 0x3c, !PT ;  /* 0x0000000c05057212 */ /* 0x000fe200078e3cff */
[----:B0-----:R-:W-:Y:S01]  /*abd0*/  UMOV UR10, UR22 ;  /* 0x00000016000a7c82 */ /* 0x001fe20008000000 */
[----:B------:R-:W-:Y:S01]  /*abe0*/  R2UR UR22, R25 ;  /* 0x00000000191672ca */ /* 0x000fe200000e0000 */
[----:B------:R-:W-:Y:S01]  /*abf0*/  UMOV UR8, UR20 ;  /* 0x0000001400087c82 */ /* 0x000fe20008000000 */
[----:B------:R-:W-:Y:S01]  /*ac00*/  UIADD3 UR20, UR13, 0x4000, URZ ;  /* 0x000040000d147890 */ /* 0x000fe2000fffe03f */
[----:B------:R0:W-:Y:S02]  /*ac10*/  UTMALDG.3D [UR8], [UR6], desc[UR16] ;  /* 0x00001008060075b4 */ /* 0x0001e40008011000 */
[----:B0-----:R-:W-:Y:S01]  /*ac20*/  UMOV UR8, UR13 ;  /* 0x0000000d00087c82 */ /* 0x001fe20008000000 */
[----:B------:R-:W-:Y:S01]  /*ac30*/  UMOV UR10, UR24 ;  /* 0x00000018000a7c82 */ /* 0x000fe20008000000 */
[----:B------:R-:W-:Y:S01]  /*ac40*/  UIADD3 UR13, UR13, 0x6000, URZ ;  /* 0x000060000d0d7890 */ /* 0x000fe2000fffe03f */
[----:B------:R0:W-:Y:S02]  /*ac50*/  UTMALDG.3D [UR8], [UR14], desc[UR16] ;  /* 0x000010080e0075b4 */ /* 0x0001e40008011000 */
[----:B0-----:R-:W-:Y:S01]  /*ac60*/  UMOV UR8, UR19 ;  /* 0x0000001300087c82 */ /* 0x001fe20008000000 */
[----:B------:R-:W-:-:S02]  /*ac70*/  UMOV UR10, UR25 ;  /* 0x00000019000a7c82 */ /* 0x000fc40008000000 */
[----:B------:R0:W-:Y:S02]  /*ac80*/  UTMALDG.3D [UR8], [UR14], desc[UR16] ;  /* 0x000010080e0075b4 */ /* 0x0001e40008011000 */
[----:B0-----:R-:W-:Y:S01]  /*ac90*/  UMOV UR8, UR20 ;  /* 0x0000001400087c82 */ /* 0x001fe20008000000 */
[----:B------:R-:W-:Y:S02]  /*aca0*/  UMOV UR10, UR28 ;  /* 0x0000001c000a7c82 */ /* 0x000fe40008000000 */
[----:B------:R0:W-:Y:S02]  /*acb0*/  UTMALDG.3D [UR8], [UR14], desc[UR16] ;  /* 0x000010080e0075b4 */ /* 0x0001e40008011000 */
[----:B0-----:R-:W-:Y:S01]  /*acc0*/  UMOV UR8, UR13 ;  /* 0x0000000d00087c82 */ /* 0x001fe20008000000 */
[----:B------:R-:W-:Y:S02]  /*acd0*/  UMOV UR10, UR22 ;  /* 0x00000016000a7c82 */ /* 0x000fe40008000000 */
[----:B------:R0:W-:Y:S02]  /*ace0*/  UTMALDG.3D [UR8], [UR14], desc[UR16] ;  /* 0x000010080e0075b4 */ /* 0x0001e40008011000 */
[----:B0-----:R-:W-:Y:S05]  /*acf0*/  @P3 BRA `(.L_x_297) ;  /* 0xfffffff800f43947 */ /* 0x001fea000383ffff */
.L_x_293:
[----:B------:R-:W-:Y:S05]  /*ad00*/  BSYNC B1 ;  /* 0x0000000000017941 */ /* 0x000fea0003800000 */
.L_x_292:
[----:B------:R-:W-:Y:S01]  /*ad10*/  LOP3.LUT P3, RZ, R11, 0xff, RZ, 0xc0, !PT ;  /* 0x000000ff0bff7812 */ /* 0x000fe2000786c0ff */
[----:B------:R-:W-:Y:S01]  /*ad20*/  IMAD.IADD R0, R13, 0x1, R0 ;  /* 0x000000010d007824 */ /* 0x000fe200078e0200 */
[----:B------:R-:W-:Y:S01]  /*ad30*/  IADD3 R16, P4, R16, UR26, RZ ;  /* 0x0000001a10107c10 */ /* 0x000fe2000ff9e0ff */
[----:B------:R-:W-:Y:S01]  /*ad40*/  ULDC.64 UR6, c[0x0][0x650] ;  /* 0x0001940000067ab9 */ /* 0x000fe20000000a00 */
[----:B------:R-:W-:Y:S01]  /*ad50*/  BSSY B1, `(.L_x_298) ;  /* 0x000006b000017945 */ /* 0x000fe20003800000 */
[----:B------:R-:W-:Y:S01]  /*ad60*/  IMAD.MOV.U32 R7, RZ, RZ, -0x1 ;  /* 0xffffffffff077424 */ /* 0x000fe200078e00ff */
[----:B------:R-:W-:Y:S01]  /*ad70*/  SHF.R.U32.HI R4, RZ, 0x2, R0 ;  /* 0x00000002ff047819 */ /* 0x000fe20000011600 */
[----:B------:R-:W-:Y:S01]  /*ad80*/  IMAD.MOV.U32 R9, RZ, RZ, -0x1 ;  /* 0xffffffffff097424 */ /* 0x000fe200078e00ff */
[----:B------:R-:W-:Y:S01]  /*ad90*/  ISETP.GT.U32.AND P1, PT, R0, 0x3, PT ;  /* 0x000000030000780c */ /* 0x000fe20003f24070 */
[----:B------:R-:W-:Y:S01]  /*ada0*/  IMAD.MOV.U32 R8, RZ, RZ, -0x1 ;  /* 0xffffffffff087424 */ /* 0x000fe200078e00ff */
[----:B------:R-:W-:-:S02]  /*adb0*/  LOP3.LUT R4, R4, 0x1, RZ, 0xc0, !PT ;  /* 0x0000000104047812 */ /* 0x000fc400078ec0ff */
[----:B------:R-:W-:Y:S01]  /*adc0*/  ISETP.LT.U32.AND P1, PT, R13, 0x4, P1 ;  /* 0x000000040d00780c */ /* 0x000fe20000f21070 */
[----:B------:R-:W0:Y:S01]  /*add0*/  @P3 S2R R6, SR_CgaCtaId ;  /* 0x0000000000063919 */ /* 0x000e220000008800 */
[----:B------:R-:W-:Y:S02]  /*ade0*/  @P3 MOV R5, 0x400 ;  /* 0x0000040000053802 */ /* 0x000fe40000000f00 */
[----:B------:R-:W-:Y:S02]  /*adf0*/  IADD3.X R17, R17, UR18, RZ, P4, !PT ;  /* 0x0000001211117c10 */ /* 0x000fe4000a7fe4ff */
[----:B------:R-:W-:Y:S02]  /*ae00*/  ISETP.GE.U32.AND P4, PT, R16, UR6, PT ;  /* 0x0000000610007c0c */ /* 0x000fe4000bf86070 */
[----:B------:R-:W-:Y:S02]  /*ae10*/  LOP3.LUT R0, R0, 0x3, RZ, 0xc0, !PT ;  /* 0x0000000300007812 */ /* 0x000fe400078ec0ff */
[----:B------:R-:W-:-:S02]  /*ae20*/  PRMT R11, RZ, 0x7610, R11 ;  /* 0x00007610ff0b7816 */ /* 0x000fc4000000000b */
[----:B0-----:R-:W-:-:S04]  /*ae30*/  @P3 LEA R5, R6, R5, 0x18 ;  /* 0x0000000506053211 */ /* 0x001fc800078ec0ff */
[----:B------:R0:W-:Y:S01]  /*ae40*/  @P3 SYNCS.ARRIVE.TRANS64.A1T0 RZ, [R5+URZ+0x58], RZ ;  /* 0x000058ff05ff39a7 */ /* 0x0001e2000810003f */
[----:B------:R-:W-:Y:S02]  /*ae50*/  ISETP.NE.U32.AND P3, PT, R4, 0x1, PT ;  /* 0x000000010400780c */ /* 0x000fe40003f65070 */
[----:B------:R-:W-:Y:S02]  /*ae60*/  SEL R4, RZ, 0x1, !P1 ;  /* 0x00000001ff047807 */ /* 0x000fe40004800000 */
[----:B------:R-:W-:Y:S02]  /*ae70*/  ISETP.GE.U32.AND.EX P1, PT, R17, UR7, PT, P4 ;  /* 0x0000000711007c0c */ /* 0x000fe4000bf26140 */
[----:B------:R-:W-:-:S04]  /*ae80*/  ISETP.GT.U32.AND P3, PT, R13, 0x3, !P3 ;  /* 0x000000030d00780c */ /* 0x000fc80005f64070 */
[----:B0-----:R-:W-:-:S04]  /*ae90*/  SEL R5, RZ, 0x1, !P3 ;  /* 0x00000001ff057807 */ /* 0x001fc80005800000 */
[--C-:B------:R-:W-:Y:S02]  /*aea0*/  LOP3.LUT R3, R5, R3, R4.reuse, 0x96, !PT ;  /* 0x0000000305037212 */ /* 0x100fe400078e9604 */
[----:B------:R-:W-:Y:S01]  /*aeb0*/  PRMT R4, RZ, 0x7610, R4 ;  /* 0x00007610ff047816 */ /* 0x000fe20000000004 */
[----:B------:R-:W-:Y:S06]  /*aec0*/  @P1 BRA `(.L_x_299) ;  /* 0x00000004004c1947 */ /* 0x000fec0003800000 */
[----:B------:R-:W-:Y:S01]  /*aed0*/  ULDC.64 UR6, c[0x0][0x628] ;  /* 0x00018a0000067ab9 */ /* 0x000fe20000000a00 */
[----:B------:R-:W0:Y:S01]  /*aee0*/  S2R R14, SR_CTAID.X ;  /* 0x00000000000e7919 */ /* 0x000e220000002500 */
[----:B------:R-:W-:Y:S01]  /*aef0*/  ISETP.NE.U32.AND P1, PT, RZ, UR6, PT ;  /* 0x00000006ff007c0c */ /* 0x000fe2000bf25070 */
[----:B------:R-:W-:Y:S01]  /*af00*/  ULDC UR9, c[0x0][0x630] ;  /* 0x00018c0000097ab9 */ /* 0x000fe20000000800 */
[----:B------:R-:W-:Y:S01]  /*af10*/  IMAD.MOV.U32 R4, RZ, RZ, R16 ;  /* 0x000000ffff047224 */ /* 0x000fe200078e0010 */
[----:B------:R-:W1:Y:S01]  /*af20*/  S2R R12, SR_CTAID.Y ;  /* 0x00000000000c7919 */ /* 0x000e620000002600 */
[----:B------:R-:W-:Y:S01]  /*af30*/  ISETP.NE.AND.EX P1, PT, RZ, UR7, PT, P1 ;  /* 0x00000007ff007c0c */ /* 0x000fe2000bf25310 */
[----:B------:R-:W-:-:S12]  /*af40*/  IMAD.MOV.U32 R5, RZ, RZ, R17 ;  /* 0x000000ffff057224 */ /* 0x000fd800078e0011 */
[----:B------:R-:W-:Y:S05]  /*af50*/  @!P1 BRA `(.L_x_300) ;  /* 0x0000000000289947 */ /* 0x000fea0003800000 */
[----:B------:R-:W-:Y:S02]  /*af60*/  ULDC UR8, c[0x0][0x634] ;  /* 0x00018d0000087ab9 */ /* 0x000fe40000000800 */
[----:B------:R-:W-:-:S05]  /*af70*/  IADD3 R9, P1, R16, UR8, RZ ;  /* 0x0000000810097c10 */ /* 0x000fca000ff3e0ff */
[----:B------:R-:W-:-:S04]  /*af80*/  IMAD.X R15, RZ, RZ, R17, P1 ;  /* 0x000000ffff0f7224 */ /* 0x000fc800008e0611 */
[----:B------:R-:W-:-:S04]  /*af90*/  IMAD.WIDE.U32 R6, R15, UR6, RZ ;  /* 0x000000060f067c25 */ /* 0x000fc8000f8e00ff */
[----:B------:R-:W-:-:S04]  /*afa0*/  IMAD.WIDE.U32 R6, P1, R9, UR7, R6 ;  /* 0x0000000709067c25 */ /* 0x000fc8000f820006 */
[----:B------:R-:W-:-:S04]  /*afb0*/  IMAD.WIDE.U32 R8, R9, UR6, RZ ;  /* 0x0000000609087c25 */ /* 0x000fc8000f8e00ff */
[----:B------:R-:W-:Y:S01]  /*afc0*/  IMAD.X R5, RZ, RZ, RZ, P1 ;  /* 0x000000ffff057224 */ /* 0x000fe200008e06ff */
[----:B------:R-:W-:Y:S01]  /*afd0*/  IADD3 RZ, P1, R9, R6, RZ ;  /* 0x0000000609ff7210 */ /* 0x000fe20007f3e0ff */
[----:B------:R-:W-:-:S04]  /*afe0*/  IMAD.MOV.U32 R4, RZ, RZ, R7 ;  /* 0x000000ffff047224 */ /* 0x000fc800078e0007 */
[----:B------:R-:W-:-:S08]  /*aff0*/  IMAD.WIDE.U32.X R4, R15, UR7, R4, P1 ;  /* 0x000000070f047c25 */ /* 0x000fd000088e0404 */
.L_x_300:
[--C-:B------:R-:W-:Y:S01]  /*b000*/  SHF.R.U64 R8, R4, UR9, R5.reuse ;  /* 0x0000000904087c19 */ /* 0x100fe20008001205 */
[----:B------:R-:W-:Y:S01]  /*b010*/  ULDC.64 UR6, c[0x0][0x620] ;  /* 0x0001880000067ab9 */ /* 0x000fe20000000a00 */
[----:B------:R-:W-:Y:S01]  /*b020*/  SHF.R.U32.HI R4, RZ, UR9, R5 ;  /* 0x00000009ff047c19 */ /* 0x000fe20008011605 */
[----:B------:R-:W2:Y:S01]  /*b030*/  LDC R25, c[0x0][0x144] ;  /* 0x00005100ff197b82 */ /* 0x000ea20000000800 */
[----:B------:R-:W-:Y:S01]  /*b040*/  IADD3 R7, P1, RZ, -R8, RZ ;  /* 0x80000008ff077210 */ /* 0x000fe20007f3e0ff */
[----:B------:R-:W-:Y:S01]  /*b050*/  ULDC.64 UR10, c[0x0][0x640] ;  /* 0x00019000000a7ab9 */ /* 0x000fe20000000a00 */
[----:B0-----:R-:W-:Y:S01]  /*b060*/  I2FP.F32.U32 R9, R14 ;  /* 0x0000000e00097245 */ /* 0x001fe20000201000 */
[----:B------:R-:W-:Y:S02]  /*b070*/  ULDC UR8, c[0x0][0x608] ;  /* 0x0001820000087ab9 */ /* 0x000fe40000000800 */
[----:B------:R-:W-:Y:S01]  /*b080*/  IMAD.X R4, RZ, RZ, ~R4, P1 ;  /* 0x000000ffff047224 */ /* 0x000fe200008e0e04 */
[----:B------:R-:W-:Y:S01]  /*b090*/  ISETP.NE.U32.AND P1, PT, RZ, UR10, PT ;  /* 0x0000000aff007c0c */ /* 0x000fe2000bf25070 */
[----:B------:R-:W0:Y:S02]  /*b0a0*/  LDC R21, c[0x0][0x148] ;  /* 0x00005200ff157b82 */ /* 0x000e240000000800 */
[----:B------:R-:W-:Y:S01]  /*b0b0*/  IMAD R6, R4, UR6, RZ ;  /* 0x0000000604067c24 */ /* 0x000fe2000f8e02ff */
[----:B------:R-:W-:Y:S01]  /*b0c0*/  ISETP.NE.AND.EX P1, PT, RZ, UR11, PT, P1 ;  /* 0x0000000bff007c0c */ /* 0x000fe2000bf25310 */
[----:B------:R-:W-:Y:S01]  /*b0d0*/  IMAD.WIDE.U32 R4, R7, UR6, R16 ;  /* 0x0000000607047c25 */ /* 0x000fe2000f8e0010 */
[----:B------:R-:W-:-:S03]  /*b0e0*/  ULDC UR6, c[0x0][0x150] ;  /* 0x0000540000067ab9 */ /* 0x000fc60000000800 */
[----:B------:R-:W-:Y:S02]  /*b0f0*/  IMAD R7, R7, UR7, R6 ;  /* 0x0000000707077c24 */ /* 0x000fe4000f8e0206 */
[----:B------:R-:W-:Y:S01]  /*b100*/  FMUL R6, R9, UR6 ;  /* 0x0000000609067c20 */ /* 0x000fe20008400000 */
[----:B------:R-:W-:Y:S01]  /*b110*/  ULDC UR6, c[0x0][0x618] ;  /* 0x0001860000067ab9 */ /* 0x000fe20000000800 */
[----:B------:R-:W-:Y:S01]  /*b120*/  ULDC UR7, c[0x0][0x154] ;  /* 0x0000550000077ab9 */ /* 0x000fe20000000800 */
[----:B------:R-:W-:-:S03]  /*b130*/  IMAD.IADD R5, R5, 0x1, R7 ;  /* 0x0000000105057824 */ /* 0x000fc600078e0207 */
[----:B------:R-:W3:Y:S02]  /*b140*/  F2I.U32.TRUNC.NTZ R6, R6 ;  /* 0x0000000600067305 */ /* 0x000ee4000020f000 */
[----:B------:R-:W-:Y:S02]  /*b150*/  SHF.R.U64 R9, R4, UR6, R5 ;  /* 0x0000000604097c19 */ /* 0x000fe40008001205 */
[----:B-1----:R-:W-:-:S05]  /*b160*/  I2FP.F32.U32 R4, R12 ;  /* 0x0000000c00047245 */ /* 0x002fca0000201000 */
[----:B------:R-:W-:Y:S01]  /*b170*/  FMUL R22, R4, UR7 ;  /* 0x0000000704167c20 */ /* 0x000fe20008400000 */
[----:B------:R-:W-:Y:S01]  /*b180*/  SHF.R.U32.HI R4, RZ, UR6, R5 ;  /* 0x00000006ff047c19 */ /* 0x000fe20008011605 */
[----:B------:R-:W-:-:S03]  /*b190*/  ULDC UR6, c[0x0][0x658] ;  /* 0x0001960000067ab9 */ /* 0x000fc60000000800 */
[--C-:B------:R-:W-:Y:S01]  /*b1a0*/  SHF.R.U64 R20, R9, UR8, R4.reuse ;  /* 0x0000000809147c19 */ /* 0x100fe20008001204 */
[----:B------:R-:W1:Y:S01]  /*b1b0*/  F2I.U32.TRUNC.NTZ R22, R22 ;  /* 0x0000001600167305 */ /* 0x000e62000020f000 */
[----:B------:R-:W-:Y:S01]  /*b1c0*/  SHF.R.U32.HI R5, RZ, UR8, R4 ;  /* 0x00000008ff057c19 */ /* 0x000fe20008011604 */
[----:B---3--:R-:W-:-:S03]  /*b1d0*/  IMAD.MOV R6, RZ, RZ, -R6 ;  /* 0x000000ffff067224 */ /* 0x008fc600078e0a06 */
[--C-:B------:R-:W-:Y:S01]  /*b1e0*/  SHF.R.U64 R15, R20, UR6, R5.reuse ;  /* 0x00000006140f7c19 */ /* 0x100fe20008001205 */
[----:B--2---:R-:W-:Y:S01]  /*b1f0*/  IMAD R14, R25, R6, R14 ;  /* 0x00000006190e7224 */ /* 0x004fe200078e020e */
[----:B------:R-:W-:-:S03]  /*b200*/  SHF.R.U32.HI R23, RZ, UR6, R5 ;  /* 0x00000006ff177c19 */ /* 0x000fc60008011605 */
[----:B------:R-:W-:Y:S02]  /*b210*/  IMAD.MOV.U32 R4, RZ, RZ, R15 ;  /* 0x000000ffff047224 */ /* 0x000fe400078e000f */
[----:B------:R-:W-:Y:S01]  /*b220*/  IMAD.MOV.U32 R5, RZ, RZ, R23 ;  /* 0x000000ffff057224 */ /* 0x000fe200078e0017 */
[----:B-1----:R-:W-:Y:S06]  /*b230*/  @!P1 BRA `(.L_x_301) ;  /* 0x0000000000289947 */ /* 0x002fec0003800000 */
[----:B------:R-:W-:Y:S02]  /*b240*/  ULDC UR6, c[0x0][0x64c] ;  /* 0x0001930000067ab9 */ /* 0x000fe40000000800 */
[----:B------:R-:W-:-:S05]  /*b250*/  IADD3 R5, P1, R15, UR6, RZ ;  /* 0x000000060f057c10 */ /* 0x000fca000ff3e0ff */
[----:B------:R-:W-:-:S04]  /*b260*/  IMAD.X R23, RZ, RZ, R23, P1 ;  /* 0x000000ffff177224 */ /* 0x000fc800008e0617 */
[----:B------:R-:W-:-:S04]  /*b270*/  IMAD.WIDE.U32 R6, R23, UR10, RZ ;  /* 0x0000000a17067c25 */ /* 0x000fc8000f8e00ff */
[----:B------:R-:W-:-:S04]  /*b280*/  IMAD.WIDE.U32 R6, P1, R5, UR11, R6 ;  /* 0x0000000b05067c25 */ /* 0x000fc8000f820006 */
[----:B------:R-:W-:-:S04]  /*b290*/  IMAD.WIDE.U32 R4, R5, UR10, RZ ;  /* 0x0000000a05047c25 */ /* 0x000fc8000f8e00ff */
[----:B------:R-:W-:Y:S01]  /*b2a0*/  IMAD.MOV.U32 R4, RZ, RZ, R7 ;  /* 0x000000ffff047224 */ /* 0x000fe200078e0007 */
[----:B------:R-:W-:Y:S01]  /*b2b0*/  IADD3 RZ, P3, R5, R6, RZ ;  /* 0x0000000605ff7210 */ /* 0x000fe20007f7e0ff */
[----:B------:R-:W-:-:S04]  /*b2c0*/  IMAD.X R5, RZ, RZ, RZ, P1 ;  /* 0x000000ffff057224 */ /* 0x000fc800008e06ff */
[----:B------:R-:W-:-:S08]  /*b2d0*/  IMAD.WIDE.U32.X R4, R23, UR11, R4, P3 ;  /* 0x0000000b17047c25 */ /* 0x000fd000098e0404 */
.L_x_301:
[----:B------:R-:W-:Y:S01]  /*b2e0*/  ISETP.NE.AND P1, PT, R2, 0x1, PT ;  /* 0x000000010200780c */ /* 0x000fe20003f25270 */
[----:B------:R-:W-:Y:S01]  /*b2f0*/  ULDC UR6, c[0x0][0x648] ;  /* 0x0001920000067ab9 */ /* 0x000fe20000000800 */
[----:B------:R-:W-:Y:S01]  /*b300*/  LOP3.LUT R20, R20, UR21, RZ, 0xc0, !PT ;  /* 0x0000001514147c12 */ /* 0x000fe2000f8ec0ff */
[----:B------:R-:W-:Y:S01]  /*b310*/  IMAD.MOV R22, RZ, RZ, -R22 ;  /* 0x000000ffff167224 */ /* 0x000fe200078e0a16 */
[----:B------:R-:W-:Y:S01]  /*b320*/  SHF.R.U64 R5, R4, UR6, R5 ;  /* 0x0000000604057c19 */ /* 0x000fe20008001205 */
[----:B------:R-:W-:Y:S01]  /*b330*/  ULDC UR6, c[0x0][0x638] ;  /* 0x00018e0000067ab9 */ /* 0x000fe20000000800 */
[----:B------:R-:W-:Y:S01]  /*b340*/  LOP3.LUT R6, R9, UR4, RZ, 0xc0, !PT ;  /* 0x0000000409067c12 */ /* 0x000fe2000f8ec0ff */
[----:B------:R-:W-:Y:S02]  /*b350*/  ULDC UR7, c[0x0][0x610] ;  /* 0x0001840000077ab9 */ /* 0x000fe40000000800 */
[----:B------:R-:W-:Y:S02]  /*b360*/  IMAD.MOV R4, RZ, RZ, -R5 ;  /* 0x000000ffff047224 */ /* 0x000fe400078e0a05 */
[----:B------:R-:W-:-:S02]  /*b370*/  IMAD R5, R5, UR5, R20 ;  /* 0x0000000505057c24 */ /* 0x000fc4000f8e0214 */
[----:B0-----:R-:W-:Y:S02]  /*b380*/  @P1 IMAD R14, R21, R22, R12 ;  /* 0x00000016150e1224 */ /* 0x001fe400078e020c */
[----:B------:R-:W-:Y:S01]  /*b390*/  IMAD R15, R4, UR6, R15 ;  /* 0x00000006040f7c24 */ /* 0x000fe2000f8e020f */
[----:B------:R-:W-:Y:S01]  /*b3a0*/  ULDC UR6, c[0x0][0x600] ;  /* 0x0001800000067ab9 */ /* 0x000fe20000000800 */
[----:B------:R-:W-:Y:S02]  /*b3b0*/  IMAD R14, R5, UR7, R14 ;  /* 0x00000007050e7c24 */ /* 0x000fe4000f8e020e */
[----:B------:R-:W-:Y:S02]  /*b3c0*/  IMAD R15, R15, UR6, R6 ;  /* 0x000000060f0f7c24 */ /* 0x000fe4000f8e0206 */
[----:B------:R-:W-:-:S03]  /*b3d0*/  IMAD.MOV.U32 R4, RZ, RZ, 0x1 ;  /* 0x00000001ff047424 */ /* 0x000fc600078e00ff */
[----:B------:R-:W-:Y:S02]  /*b3e0*/  SEL R9, R15, R14, !P1 ;  /* 0x0000000e0f097207 */ /* 0x000fe40004800000 */
[----:B------:R-:W-:-:S07]  /*b3f0*/  SEL R7, R14, R15, !P1 ;  /* 0x0000000f0e077207 */ /* 0x000fce0004800000 */
.L_x_299:
[----:B------:R-:W-:Y:S05]  /*b400*/  BSYNC B1 ;  /* 0x0000000000017941 */ /* 0x000fea0003800000 */
.L_x_298:
[----:B------:R-:W-:-:S13]  /*b410*/  LOP3.LUT P1, RZ, R4, 0xff, RZ, 0xc0, !PT ;  /* 0x000000ff04ff7812 */ /* 0x000fda000782c0ff */
[----:B------:R-:W-:Y:S05]  /*b420*/  @P1 BRA `(.L_x_302) ;  /* 0xfffffff000e01947 */ /* 0x000fea000383ffff */
[----:B------:R-:W-:Y:S05]  /*b430*/  BSYNC B0 ;  /* 0x0000000000007941 */ /* 0x000fea0003800000 */
.L_x_290:
[----:B------:R-:W-:-:S03]  /*b440*/  UMOV UR6, 0xffffffff ;  /* 0xffffffff00067882 */ /* 0x000fc60000000000 */
[----:B------:R-:W-:Y:S05]  /*b450*/  BRA.DIV UR6, `(.L_x_303) ;  /* 0x0000000606187947 */ /* 0x000fea000b800000 */
[----:B------:R-:W-:-:S13]  /*b460*/  ELECT P6, URZ, PT ;  /* 0x00000000003f782f */ /* 0x000fda00038c0000 */
.L_x_317:
[----:B------:R-:W-:Y:S04]  /*b470*/  BSSY B0, `(.L_x_304) ;  /* 0x000002b000007945 */ /* 0x000fe80003800000 */
[----:B------:R-:W-:Y:S05]  /*b480*/  @!P6 BRA `(.L_x_305) ;  /* 0x0000000000a4e947 */ /* 0x000fea0003800000 */
[----:B------:R-:W-:-:S04]  /*b490*/  LOP3.LUT R19, R19, 0x2, RZ, 0xfc, !PT ;  /* 0x0000000213137812 */ /* 0x000fc800078efcff */
[----:B------:R-:W-:-:S13]  /*b4a0*/  ISETP.NE.AND P0, PT, R19, 0x3, PT ;  /* 0x000000031300780c */ /* 0x000fda0003f05270 */
[----:B------:R-:W-:Y:S05]  /*b4b0*/  @!P0 BRA `(.L_x_306) ;  /* 0x0000000000048947 */ /* 0x000fea0003800000 */
[----:B------:R-:W-:Y:S01]  /*b4c0*/  BPT.TRAP 0x1 ;  /* 0x000000040000795c */ /* 0x000fe20000300000 */
.L_x_306:
[----:B------:R-:W0:Y:S01]  /*b4d0*/  S2R R5, SR_CgaCtaId ;  /* 0x0000000000057919 */ /* 0x000e220000008800 */
[----:B------:R-:W-:Y:S02]  /*b4e0*/  MOV R2, 0x400 ;  /* 0x0000040000027802 */ /* 0x000fe40000000f00 */
[----:B------:R-:W-:Y:S02]  /*b4f0*/  SHF.L.U32 R4, R3, 0x1f, RZ ;  /* 0x0000001f03047819 */ /* 0x000fe400000006ff */
[----:B0-----:R-:W-:-:S05]  /*b500*/  LEA R5, R5, R2, 0x18 ;  /* 0x0000000205057211 */ /* 0x001fca00078ec0ff */
[----:B------:R-:W-:-:S04]  /*b510*/  VIADD R5, R5, 0x20 ;  /* 0x0000002005057836 */ /* 0x000fc80000000000 */
[C---:B------:R-:W-:Y:S02]  /*b520*/  IMAD R7, R0.reuse, 0x8, R5 ;  /* 0x0000000800077824 */ /* 0x040fe400078e0205 */
[----:B------:R-:W-:Y:S02]  /*b530*/  VIADD R0, R0, 0x1 ;  /* 0x0000000100007836 */ /* 0x000fe40000000000 */
[----:B------:R-:W0:Y:S03]  /*b540*/  SYNCS.PHASECHK.TRANS64.TRYWAIT P0, [R7+URZ], R4 ;  /* 0x00000004070075a7 */ /* 0x000e26000800017f */
[----:B------:R-:W-:-:S04]  /*b550*/  ISETP.NE.AND P1, PT, R0, 0x4, PT ;  /* 0x000000040000780c */ /* 0x000fc80003f25270 */
[----:B------:R-:W-:Y:S02]  /*b560*/  SEL R2, RZ, 0x1, P1 ;  /* 0x00000001ff027807 */ /* 0x000fe40000800000 */
[----:B------:R-:W-:Y:S02]  /*b570*/  SEL R0, R0, RZ, P1 ;  /* 0x000000ff00007207 */ /* 0x000fe40000800000 */
[----:B------:R-:W-:-:S03]  /*b580*/  LOP3.LUT R9, R3, R2, RZ, 0x3c, !PT ;  /* 0x0000000203097212 */ /* 0x000fc600078e3cff */
[----:B------:R-:W-:Y:S01]  /*b590*/  IMAD R6, R0, 0x8, R5 ;  /* 0x0000000800067824 */ /* 0x000fe200078e0205 */
[----:B------:R-:W-:Y:S01]  /*b5a0*/  SHF.L.U32 R3, R9, 0x1f, RZ ;  /* 0x0000001f09037819 */ /* 0x000fe200000006ff */
[----:B0-----:R-:W-:Y:S06]  /*b5b0*/  @!P0 BRA `(.L_x_307) ;  /* 0x0000000000e08947 */ /* 0x001fec0003800000 */
.L_x_318:
[----:B------:R-:W1:Y:S01]  /*b5c0*/  SYNCS.PHASECHK.TRANS64.TRYWAIT P0, [R6+URZ], R3 ;  /* 0x00000003060075a7 */ /* 0x000e62000800017f */
[----:B------:R-:W-:-:S05]  /*b5d0*/  VIADD R0, R0, 0x1 ;  /* 0x0000000100007836 */ /* 0x000fca0000000000 */
[----:B------:R-:W-:-:S04]  /*b5e0*/  ISETP.NE.AND P1, PT, R0, 0x4, PT ;  /* 0x000000040000780c */ /* 0x000fc80003f25270 */
[----:B------:R-:W-:Y:S02]  /*b5f0*/  SEL R2, RZ, 0x1, P1 ;  /* 0x00000001ff027807 */ /* 0x000fe40000800000 */
[----:B------:R-:W-:Y:S02]  /*b600*/  SEL R0, R0, RZ, P1 ;  /* 0x000000ff00007207 */ /* 0x000fe40000800000 */
[----:B------:R-:W-:-:S03]  /*b610*/  LOP3.LUT R9, R9, R2, RZ, 0x3c, !PT ;  /* 0x0000000209097212 */ /* 0x000fc600078e3cff */
[----:B0-----:R-:W-:Y:S01]  /*b620*/  IMAD R7, R0, 0x8, R5 ;  /* 0x0000000800077824 */ /* 0x001fe200078e0205 */
[----:B------:R-:W-:Y:S01]  /*b630*/  SHF.L.U32 R4, R9, 0x1f, RZ ;  /* 0x0000001f09047819 */ /* 0x000fe200000006ff */
[----:B-1----:R-:W-:Y:S06]  /*b640*/  @!P0 BRA `(.L_x_308) ;  /* 0x0000000000d08947 */ /* 0x002fec0003800000 */
.L_x_319:
[----:B------:R-:W1:Y:S01]  /*b650*/  SYNCS.PHASECHK.TRANS64.TRYWAIT P0, [R7+URZ], R4 ;  /* 0x00000004070075a7 */ /* 0x000e62000800017f */
[----:B------:R-:W-:-:S05]  /*b660*/  VIADD R0, R0, 0x1 ;  /* 0x0000000100007836 */ /* 0x000fca0000000000 */
[----:B------:R-:W-:-:S04]  /*b670*/  ISETP.NE.AND P1, PT, R0, 0x4, PT ;  /* 0x000000040000780c */ /* 0x000fc80003f25270 */
[----:B------:R-:W-:Y:S02]  /*b680*/  SEL R2, RZ, 0x1, P1 ;  /* 0x00000001ff027807 */ /* 0x000fe40000800000 */
[----:B------:R-:W-:Y:S02]  /*b690*/  SEL R0, R0, RZ, P1 ;  /* 0x000000ff00007207 */ /* 0x000fe40000800000 */
[----:B------:R-:W-:Y:S01]  /*b6a0*/  LOP3.LUT R2, R9, R2, RZ, 0x3c, !PT ;  /* 0x0000000209027212 */ /* 0x000fe200078e3cff */
[----:B-1----:R-:W-:Y:S06]  /*b6b0*/  @!P0 BRA `(.L_x_309) ;  /* 0x0000000000c88947 */ /* 0x002fec0003800000 */
.L_x_320:
[----:B------:R-:W-:Y:S01]  /*b6c0*/  IMAD R5, R0, 0x8, R5 ;  /* 0x0000000800057824 */ /* 0x000fe200078e0205 */
[----:B------:R-:W-:-:S07]  /*b6d0*/  SHF.L.U32 R0, R2, 0x1f, RZ ;  /* 0x0000001f02007819 */ /* 0x000fce00000006ff */
.L_x_310:
[----:B--2---:R2:W3:Y:S02]  /*b6e0*/  SYNCS.PHASECHK.TRANS64.TRYWAIT P0, [R5+URZ], R0 ;  /* 0x00000000050075a7 */ /* 0x0044e4000800017f */
[----:B---3--:R-:W-:Y:S05]  /*b6f0*/  @!P0 NANOSLEEP.SYNCS 0x989680 ;  /* 0x009896800000895d */ /* 0x008fea0003900000 */
[----:B------:R-:W3:Y:S02]  /*b700*/  @!P0 SYNCS.PHASECHK.TRANS64 P0, [R5+URZ], R0 ;  /* 0x00000000050085a7 */ /* 0x000ee4000800007f */
[----:B---3--:R-:W-:Y:S05]  /*b710*/  @!P0 BRA `(.L_x_310) ;  /* 0xfffffffc00f08947 */ /* 0x008fea000383ffff */
.L_x_305:
[----:B------:R-:W-:Y:S05]  /*b720*/  BSYNC B0 ;  /* 0x0000000000007941 */ /* 0x000fea0003800000 */
.L_x_304:
[----:B------:R-:W-:Y:S05]  /*b730*/  EXIT ;  /* 0x000000000000794d */ /* 0x000fea0003800000 */
.L_x_17:
[----:B---3--:R3:W4:Y:S02]  /*b740*/  SYNCS.PHASECHK.TRANS64.TRYWAIT P1, [R3+URZ], R0 ;  /* 0x00000000030075a7 */ /* 0x008724000802017f */
[----:B----4-:R-:W-:Y:S05]  /*b750*/  @!P1 NANOSLEEP.SYNCS 0x989680 ;  /* 0x009896800000995d */ /* 0x010fea0003900000 */
[----:B------:R-:W4:Y:S02]  /*b760*/  @!P1 SYNCS.PHASECHK.TRANS64 P1, [R3+URZ], R0 ;  /* 0x00000000030095a7 */ /* 0x000f24000802007f */
[----:B----4-:R-:W-:Y:S05]  /*b770*/  @!P1 BRA `(.L_x_17) ;  /* 0xfffffffc00f09947 */ /* 0x010fea000383ffff */
[----:B------:R-:W-:Y:S05]  /*b780*/  BRA `(.L_x_16) ;  /* 0xffffff5800a07947 */ /* 0x000fea000383ffff */
.L_x_22:
[----:B-1----:R-:W-:-:S04]  /*b790*/  IMAD.U32 R4, RZ, RZ, UR7 ;  /* 0x00000007ff047e24 */ /* 0x002fc8000f8e00ff */
[----:B------:R1:W2:Y:S03]  /*b7a0*/  SYNCS.PHASECHK.TRANS64.TRYWAIT P1, [R4+URZ], R3 ;  /* 0x00000003040075a7 */ /* 0x0002a6000802017f */
[----:B--2---:R-:W-:Y:S05]  /*b7b0*/  @!P1 NANOSLEEP.SYNCS 0x989680 ;  /* 0x009896800000995d */ /* 0x004fea0003900000 */
[----:B------:R-:W2:Y:S02]  /*b7c0*/  @!P1 SYNCS.PHASECHK.TRANS64 P1, [R4+URZ], R3 ;  /* 0x00000003040095a7 */ /* 0x000ea4000802007f */
[----:B--2---:R-:W-:Y:S05]  /*b7d0*/  @!P1 BRA `(.L_x_22) ;  /* 0xfffffffc00ec9947 */ /* 0x004fea000383ffff */
[----:B------:R-:W-:Y:S05]  /*b7e0*/  BRA `(.L_x_21) ;  /* 0xffffff5c00887947 */ /* 0x000fea000383ffff */
.L_x_291:
[----:B------:R-:W-:Y:S01]  /*b7f0*/  BSSY B1, `(.L_x_311) ;  /* 0x0000006000017945 */ /* 0x000fe20003800000 */
[----:B------:R-:W-:-:S07]  /*b800*/  IMAD.MOV.U32 R15, RZ, RZ, -0x1 ;  /* 0xffffffffff0f7424 */ /* 0x000fce00078e00ff */
[----:B------:R-:W-:Y:S05]  /*b810*/  WARPSYNC.COLLECTIVE R15, `(.L_x_312) ;  /* 0x000000000f0c7348 */ /* 0x000fea0003c00000 */
[----:B------:R-:W-:Y:S02]  /*b820*/  ELECT P6, UR62, PT ;  /* 0x00000000003e782f */ /* 0x000fe400038c0000 */
[----:B------:R-:W-:Y:S01]  /*b830*/  MOV R14, UR62 ;  /* 0x0000003e000e7c02 */ /* 0x000fe20008000f00 */
[----:B------:R-:W-:Y:S10]  /*b840*/  ENDCOLLECTIVE ;  /* 0x000000000000791b */ /* 0x000ff40003800000 */
.L_x_312:
[----:B------:R-:W-:Y:S05]  /*b850*/  BSYNC B1 ;  /* 0x0000000000017941 */ /* 0x000fea0003800000 */
.L_x_311:
[----:B------:R-:W-:Y:S05]  /*b860*/  BRA `(.L_x_313) ;  /* 0xffffffec00dc7947 */ /* 0x000fea000383ffff */
.L_x_294:
[----:B0-----:R0:W1:Y:S02]  /*b870*/  SYNCS.PHASECHK.TRANS64.TRYWAIT P1, [R12+URZ+0x20], R7 ;  /* 0x000020070c0075a7 */ /* 0x001064000802017f */
[----:B-1----:R-:W-:Y:S05]  /*b880*/  @!P1 NANOSLEEP.SYNCS 0x989680 ;  /* 0x009896800000995d */ /* 0x002fea0003900000 */
[----:B------:R-:W1:Y:S02]  /*b890*/  @!P1 SYNCS.PHASECHK.TRANS64 P1, [R12+URZ+0x20], R7 ;  /* 0x000020070c0095a7 */ /* 0x000e64000802007f */
[----:B-1----:R-:W-:Y:S05]  /*b8a0*/  @!P1 BRA `(.L_x_294) ;  /* 0xfffffffc00f09947 */ /* 0x002fea000383ffff */
[----:B------:R-:W-:Y:S05]  /*b8b0*/  BRA `(.L_x_314) ;  /* 0xfffffff000247947 */ /* 0x000fea000383ffff */
.L_x_303:
[----:B------:R-:W-:Y:S01]  /*b8c0*/  BSSY B0, `(.L_x_315) ;  /* 0x0000006000007945 */ /* 0x000fe20003800000 */
[----:B------:R-:W-:-:S07]  /*b8d0*/  IMAD.MOV.U32 R15, RZ, RZ, -0x1 ;  /* 0xffffffffff0f7424 */ /* 0x000fce00078e00ff */
[----:B------:R-:W-:Y:S05]  /*b8e0*/  WARPSYNC.COLLECTIVE R15, `(.L_x_316) ;  /* 0x000000000f0c7348 */ /* 0x000fea0003c00000 */
[----:B------:R-:W-:Y:S02]  /*b8f0*/  ELECT P6, UR62, PT ;  /* 0x00000000003e782f */ /* 0x000fe400038c0000 */
[----:B------:R-:W-:Y:S01]  /*b900*/  MOV R14, UR62 ;  /* 0x0000003e000e7c02 */ /* 0x000fe20008000f00 */
[----:B------:R-:W-:Y:S10]  /*b910*/  ENDCOLLECTIVE ;  /* 0x000000000000791b */ /* 0x000ff40003800000 */
.L_x_316:
[----:B------:R-:W-:Y:S05]  /*b920*/  BSYNC B0 ;  /* 0x0000000000007941 */ /* 0x000fea0003800000 */
.L_x_315:
[----:B------:R-:W-:Y:S05]  /*b930*/  BRA `(.L_x_317) ;  /* 0xfffffff800cc7947 */ /* 0x000fea000383ffff */
.L_x_307:
[----:B0-----:R0:W1:Y:S02]  /*b940*/  SYNCS.PHASECHK.TRANS64.TRYWAIT P0, [R7+URZ], R4 ;  /* 0x00000004070075a7 */ /* 0x001064000800017f */
[----:B-1----:R-:W-:Y:S05]  /*b950*/  @!P0 NANOSLEEP.SYNCS 0x989680 ;  /* 0x009896800000895d */ /* 0x002fea0003900000 */
[----:B------:R-:W1:Y:S02]  /*b960*/  @!P0 SYNCS.PHASECHK.TRANS64 P0, [R7+URZ], R4 ;  /* 0x00000004070085a7 */ /* 0x000e64000800007f */
[----:B-1----:R-:W-:Y:S05]  /*b970*/  @!P0 BRA `(.L_x_307) ;  /* 0xfffffffc00f08947 */ /* 0x002fea000383ffff */
[----:B------:R-:W-:Y:S05]  /*b980*/  BRA `(.L_x_318) ;  /* 0xfffffffc000c7947 */ /* 0x000fea000383ffff */
.L_x_308:
[----:B0-----:R0:W1:Y:S02]  /*b990*/  SYNCS.PHASECHK.TRANS64.TRYWAIT P0, [R6+URZ], R3 ;  /* 0x00000003060075a7 */ /* 0x001064000800017f */
[----:B-1----:R-:W-:Y:S05]  /*b9a0*/  @!P0 NANOSLEEP.SYNCS 0x989680 ;  /* 0x009896800000895d */ /* 0x002fea0003900000 */
[----:B------:R-:W1:Y:S02]  /*b9b0*/  @!P0 SYNCS.PHASECHK.TRANS64 P0, [R6+URZ], R3 ;  /* 0x00000003060085a7 */ /* 0x000e64000800007f */
[----:B-1----:R-:W-:Y:S05]  /*b9c0*/  @!P0 BRA `(.L_x_308) ;  /* 0xfffffffc00f08947 */ /* 0x002fea000383ffff */
[----:B------:R-:W-:Y:S05]  /*b9d0*/  BRA `(.L_x_319) ;  /* 0xfffffffc001c7947 */ /* 0x000fea000383ffff */
.L_x_309:
[----:B-1----:R1:W2:Y:S02]  /*b9e0*/  SYNCS.PHASECHK.TRANS64.TRYWAIT P0, [R7+URZ], R4 ;  /* 0x00000004070075a7 */ /* 0x0022a4000800017f */
[----:B--2---:R-:W-:Y:S05]  /*b9f0*/  @!P0 NANOSLEEP.SYNCS 0x989680 ;  /* 0x009896800000895d */ /* 0x004fea0003900000 */
[----:B------:R-:W2:Y:S02]  /*ba00*/  @!P0 SYNCS.PHASECHK.TRANS64 P0, [R7+URZ], R4 ;  /* 0x00000004070085a7 */ /* 0x000ea4000800007f */
[----:B--2---:R-:W-:Y:S05]  /*ba10*/  @!P0 BRA `(.L_x_309) ;  /* 0xfffffffc00f08947 */ /* 0x004fea000383ffff */
[----:B------:R-:W-:Y:S05]  /*ba20*/  BRA `(.L_x_320) ;  /* 0xfffffffc00247947 */ /* 0x000fea000383ffff */
.L_x_321:
[----:B------:R-:W-:-:S00]  /*ba30*/  BRA `(.L_x_321) ;  /* 0xfffffffc00fc7947 */ /* 0x000fc0000383ffff */
[----:B------:R-:W-:-:S00]  /*ba40*/  NOP ;  /* 0x0000000000007918 */ /* 0x000fc00000000000 */
        /* <DEDUP_REMOVED lines=11> */
.L_x_322:


//--------------------- .nv.global.init           --------------------------
	.section	.nv.global.init,"aw",@progbits
.nv.global.init:
	.type		$str$22,@object
	.size		$str$22,($str$23 - $str$22)
$str$22:
        /*0000*/ 	.byte	0x6b, 0x5f, 0x74, 0x69, 0x6c, 0x65, 0x5f, 0x63, 0x6f, 0x75, 0x6e, 0x74, 0x20, 0x3e, 0x3d, 0x20
        /*0010*/ 	.byte	0x31, 0x00
	.type		$str$23,@object
	.size		$str$23,(__unnamed_1 - $str$23)
$str$23:
        /*0012*/ 	.byte	0x2f, 0x74, 0x6d, 0x70, 0x2f, 0x63, 0x75, 0x74, 0x6c, 0x61, 0x73, 0x73, 0x5f, 0x73, 0x77, 0x65
        /*0022*/ 	.byte	0x65, 0x70, 0x5f, 0x73, 0x72, 0x63, 0x2f, 0x69, 0x6e, 0x63, 0x6c, 0x75, 0x64, 0x65, 0x2f, 0x63
        /*0032*/ 	.byte	0x75, 0x74, 0x6c, 0x61, 0x73, 0x73, 0x2f, 0x67, 0x65, 0x6d, 0x6d, 0x2f, 0x63, 0x6f, 0x6c, 0x6c
        /*0042*/ 	.byte	0x65, 0x63, 0x74, 0x69, 0x76, 0x65, 0x2f, 0x73, 0x6d, 0x39, 0x30, 0x5f, 0x6d, 0x6d, 0x61, 0x5f
        /*0052*/ 	.byte	0x74, 0x6d, 0x61, 0x5f, 0x67, 0x6d, 0x6d, 0x61, 0x5f, 0x73, 0x73, 0x5f, 0x77, 0x61, 0x72, 0x70
        /*0062*/ 	.byte	0x73, 0x70, 0x65, 0x63, 0x69, 0x61, 0x6c, 0x69, 0x7a, 0x65, 0x64, 0x2e, 0x68, 0x70, 0x70, 0x00
	.type		__unnamed_1,@object
	.size		__unnamed_1,(.L_0 - __unnamed_1)
__unnamed_1:
        /*0072*/ 	.byte	0x76, 0x6f, 0x69, 0x64, 0x20, 0x63, 0x75, 0x74, 0x6c, 0x61, 0x73, 0x73, 0x3a, 0x3a, 0x67, 0x65
        /* <DEDUP_REMOVED lines=180> */
        /*0bc2*/ 	.byte	0x65, 0x6e, 0x74, 0x69, 0x74, 0x79, 0x5d, 0x00
.L_0:


//--------------------- .nv.shared._ZN7cutlass13device_kernelINS_4gemm6kernel13GemmUniversalIN4cute5tupleIJiiiiEEENS1_10collective13CollectiveMmaINS1_34MainloopSm90TmaGmmaWarpSpecializedILi4ENS5_IJNS4_1CILi1EEESB_SB_EEENS1_35KernelTmaWarpSpecializedCooperativeEEENS5_IJNSA_ILi128EEENSA_ILi256EEENSA_ILi64EEEEEENS_10bfloat16_tENS5_IJSB_llEEESJ_SK_NS4_8TiledMMAINS4_8MMA_AtomIJNS4_4SM904GMMA28MMA_64x256x16_F32BF16BF16_SSILNSO_5MajorE1ELSQ_1ELNSO_7ScaleInE1ELSR_1EEEEEENS4_6LayoutINS5_IJNSA_ILi2EEESB_SB_EEENS5_IJSB_NSA_ILi0EEESX_EEEEENS5_IJNS4_10UnderscoreES10_S10_EEEEENS4_13SM90_TMA_LOADENS4_14ComposedLayoutINS4_7SwizzleILi3ELi4ELi3EEENS4_18smem_ptr_flag_bitsILi16EEENSU_INS5_IJSH_NSA_ILi8EEEEEENS5_IJSB_SH_EEEEEEEvNS4_8identityES13_S1D_vS1E_EENS_8epilogue10collective6detail29Sm90TmaWarpSpecializedAdapterINS1H_15DefaultEpilogueISJ_NS5_IJlSB_lEEES1L_NS1G_6thread17LinearCombinationISJ_Li1EffLNS1M_9ScaleType4KindE0ELNS_15FloatRoundStyleE2ESJ_EENS1_15EpilogueDefaultEEEEEvvEEEEvNT_6ParamsE --------------------------
	.section	.nv.shared._ZN7cutlass13device_kernelINS_4gemm6kernel13GemmUniversalIN4cute5tupleIJiiiiEEENS1_10collective13CollectiveMmaINS1_34MainloopSm90TmaGmmaWarpSpecializedILi4ENS5_IJNS4_1CILi1EEESB_SB_EEENS1_35KernelTmaWarpSpecializedCooperativeEEENS5_IJNSA_ILi128EEENSA_ILi256EEENSA_ILi64EEEEEENS_10bfloat16_tENS5_IJSB_llEEESJ_SK_NS4_8TiledMMAINS4_8MMA_AtomIJNS4_4SM904GMMA28MMA_64x256x16_F32BF16BF16_SSILNSO_5MajorE1ELSQ_1ELNSO_7ScaleInE1ELSR_1EEEEEENS4_6LayoutINS5_IJNSA_ILi2EEESB_SB_EEENS5_IJSB_NSA_ILi0EEESX_EEEEENS5_IJNS4_10UnderscoreES10_S10_EEEEENS4_13SM90_TMA_LOADENS4_14ComposedLayoutINS4_7SwizzleILi3ELi4ELi3EEENS4_18smem_ptr_flag_bitsILi16EEENSU_INS5_IJSH_NSA_ILi8EEEEEENS5_IJSB_SH_EEEEEEEvNS4_8identityES13_S1D_vS1E_EENS_8epilogue10collective6detail29Sm90TmaWarpSpecializedAdapterINS1H_15DefaultEpilogueISJ_NS5_IJlSB_lEEES1L_NS1G_6thread17LinearCombinationISJ_Li1EffLNS1M_9ScaleType4KindE0ELNS_15FloatRoundStyleE2ESJ_EENS1_15EpilogueDefaultEEEEEvvEEEEvNT_6ParamsE,"aw",@nobits
	.sectionflags	@""
	.align	16
	.zero		1024


//--------------------- .nv.shared.reserved.0     --------------------------
	.section	.nv.shared.reserved.0,"aw",@nobits
	.weak		__nv_reservedSMEM_offset_0_alias
	.size		__nv_reservedSMEM_offset_0_alias, 0, 0
	.other		__nv_reservedSMEM_offset_0_alias,@"STO_CUDA_RESERVED_SHARED STV_DEFAULT"
__nv_reservedSMEM_offset_0_alias:
	.zero		0


//--------------------- .nv.global                --------------------------
	.section	.nv.global,"aw",@nobits
.nv.global:
	.type		_ZN40_INTERNAL_53a1d465_4_k_cu_545b42cc_252834cute1_E,@object
	.size		_ZN40_INTERNAL_53a1d465_4_k_cu_545b42cc_252834cute1_E,(_ZN40_INTERNAL_53a1d465_4_k_cu_545b42cc_252834cuda3std3__45__cpo6cbeginE - _ZN40_INTERNAL_53a1d465_4_k_cu_545b42cc_252834cute1_E)
_ZN40_INTERNAL_53a1d465_4_k_cu_545b42cc_252834cute1_E:
	.zero		1
	.type		_ZN40_INTERNAL_53a1d465_4_k_cu_545b42cc_252834cuda3std3__45__cpo6cbeginE,@object
	.size		_ZN40_INTERNAL_53a1d465_4_k_cu_545b42cc_252834cuda3std3__45__cpo6cbeginE,(_ZN40_INTERNAL_53a1d465_4_k_cu_545b42cc_252834cuda3std3__48in_placeE - _ZN40_INTERNAL_53a1d465_4_k_cu_545b42cc_252834cuda3std3__45__cpo6cbeginE)
_ZN40_INTERNAL_53a1d465_4_k_cu_545b42cc_252834cuda3std3__45__cpo6cbeginE:
	.zero		1
	.type		_ZN40_INTERNAL_53a1d465_4_k_cu_545b42cc_252834cuda3std3__48in_placeE,@object
	.size		_ZN40_INTERNAL_53a1d465_4_k_cu_545b42cc_252834cuda3std3__48in_placeE,(_ZN40_INTERNAL_53a1d465_4_k_cu_545b42cc_252834cuda3std6ranges3__45__cpo9iter_moveE - _ZN40_INTERNAL_53a1d465_4_k_cu_545b42cc_252834cuda3std3__48in_placeE)
_ZN40_INTERNAL_53a1d465_4_k_cu_545b42cc_252834cuda3std3__48in_placeE:
	.zero		1
	.type		_ZN40_INTERNAL_53a1d465_4_k_cu_545b42cc_252834cuda3std6ranges3__45__cpo9iter_moveE,@object
	.size		_ZN40_INTERNAL_53a1d465_4_k_cu_545b42cc_252834cuda3std6ranges3__45__cpo9iter_moveE,(_ZN40_INTERNAL_53a1d465_4_k_cu_545b42cc_252834cuda3std3__45__cpo5beginE - _ZN40_INTERNAL_53a1d465_4_k_cu_545b42cc_252834cuda3std6ranges3__45__cpo9iter_moveE)
_ZN40_INTERNAL_53a1d465_4_k_cu_545b42cc_252834cuda3std6ranges3__45__cpo9iter_moveE:
	.zero		1
	.type		_ZN40_INTERNAL_53a1d465_4_k_cu_545b42cc_252834cuda3std3__45__cpo5beginE,@object
	.size		_ZN40_INTERNAL_53a1d465_4_k_cu_545b42cc_252834cuda3std3__45__cpo5beginE,(_ZN40_INTERNAL_53a1d465_4_k_cu_545b42cc_252834cuda3std3__442_GLOBAL__N__53a1d465_4_k_cu_545b42cc_252836ignoreE - _ZN40_INTERNAL_53a1d465_4_k_cu_545b42cc_252834cuda3std3__45__cpo5beginE)
_ZN40_INTERNAL_53a1d465_4_k_cu_545b42cc_252834cuda3std3__45__cpo5beginE:
	.zero		1
	.type		_ZN40_INTERNAL_53a1d465_4_k_cu_545b42cc_252834cuda3std3__442_GLOBAL__N__53a1d465_4_k_cu_545b42cc_252836ignoreE,@object
	.size		_ZN40_INTERNAL_53a1d465_4_k_cu_545b42cc_252834cuda3std3__442_GLOBAL__N__53a1d465_4_k_cu_545b42cc_252836ignoreE,(_ZN40_INTERNAL_53a1d465_4_k_cu_545b42cc_252834cute7productE - _ZN40_INTERNAL_53a1d465_4_k_cu_545b42cc_252834cuda3std3__442_GLOBAL__N__53a1d465_4_k_cu_545b42cc_252836ignoreE)
_ZN40_INTERNAL_53a1d465_4_k_cu_545b42cc_252834cuda3std3__442_GLOBAL__N__53a1d465_4_k_cu_545b42cc_252836ignoreE:
	.zero		1
	.type		_ZN40_INTERNAL_53a1d465_4_k_cu_545b42cc_252834cute7productE,@object
	.size		_ZN40_INTERNAL_53a1d465_4_k_cu_545b42cc_252834cute7productE,(_ZN40_INTERNAL_53a1d465_4_k_cu_545b42cc_252834cuda3std3__45__cpo3endE - _ZN40_INTERNAL_53a1d465_4_k_cu_545b42cc_252834cute7productE)
_ZN40_INTERNAL_53a1d465_4_k_cu_545b42cc_252834cute7productE:
	.zero		1
	.type		_ZN40_INTERNAL_53a1d465_4_k_cu_545b42cc_252834cuda3std3__45__cpo3endE,@object
	.size		_ZN40_INTERNAL_53a1d465_4_k_cu_545b42cc_252834cuda3std3__45__cpo3endE,(_ZN40_INTERNAL_53a1d465_4_k_cu_545b42cc_252834cuda3std3__419piecewise_constructE - _ZN40_INTERNAL_53a1d465_4_k_cu_545b42cc_252834cuda3std3__45__cpo3endE)
_ZN40_INTERNAL_53a1d465_4_k_cu_545b42cc_252834cuda3std3__45__cpo3endE:
	.zero		1
	.type		_ZN40_INTERNAL_53a1d465_4_k_cu_545b42cc_252834cuda3std3__419piecewise_constructE,@object
	.size		_ZN40_INTERNAL_53a1d465_4_k_cu_545b42cc_252834cuda3std3__419piecewise_constructE,(_ZN40_INTERNAL_53a1d465_4_k_cu_545b42cc_252834cuda3std3__45__cpo4cendE - _ZN40_INTERNAL_53a1d465_4_k_cu_545b42cc_252834cuda3std3__419piecewise_constructE)
_ZN40_INTERNAL_53a1d465_4_k_cu_545b42cc_252834cuda3std3__419piecewise_constructE:
	.zero		1
	.type		_ZN40_INTERNAL_53a1d465_4_k_cu_545b42cc_252834cuda3std3__45__cpo4cendE,@object
	.size		_ZN40_INTERNAL_53a1d465_4_k_cu_545b42cc_252834cuda3std3__45__cpo4cendE,(_ZN40_INTERNAL_53a1d465_4_k_cu_545b42cc_252834cuda3std6ranges3__45__cpo4swapE - _ZN40_INTERNAL_53a1d465_4_k_cu_545b42cc_252834cuda3std3__45__cpo4cendE)
_ZN40_INTERNAL_53a1d465_4_k_cu_545b42cc_252834cuda3std3__45__cpo4cendE:
	.zero		1
	.type		_ZN40_INTERNAL_53a1d465_4_k_cu_545b42cc_252834cuda3std6ranges3__45__cpo4swapE,@object
	.size		_ZN40_INTERNAL_53a1d465_4_k_cu_545b42cc_252834cuda3std6ranges3__45__cpo4swapE,(.L_8 - _ZN40_INTERNAL_53a1d465_4_k_cu_545b42cc_252834cuda3std6ranges3__45__cpo4swapE)
_ZN40_INTERNAL_53a1d465_4_k_cu_545b42cc_252834cuda3std6ranges3__45__cpo4swapE:
	.zero		1
.L_8:


//--------------------- .nv.constant0._ZN7cutlass13device_kernelINS_4gemm6kernel13GemmUniversalIN4cute5tupleIJiiiiEEENS1_10collective13CollectiveMmaINS1_34MainloopSm90TmaGmmaWarpSpecializedILi4ENS5_IJNS4_1CILi1EEESB_SB_EEENS1_35KernelTmaWarpSpecializedCooperativeEEENS5_IJNSA_ILi128EEENSA_ILi256EEENSA_ILi64EEEEEENS_10bfloat16_tENS5_IJSB_llEEESJ_SK_NS4_8TiledMMAINS4_8MMA_AtomIJNS4_4SM904GMMA28MMA_64x256x16_F32BF16BF16_SSILNSO_5MajorE1ELSQ_1ELNSO_7ScaleInE1ELSR_1EEEEEENS4_6LayoutINS5_IJNSA_ILi2EEESB_SB_EEENS5_IJSB_NSA_ILi0EEESX_EEEEENS5_IJNS4_10UnderscoreES10_S10_EEEEENS4_13SM90_TMA_LOADENS4_14ComposedLayoutINS4_7SwizzleILi3ELi4ELi3EEENS4_18smem_ptr_flag_bitsILi16EEENSU_INS5_IJSH_NSA_ILi8EEEEEENS5_IJSB_SH_EEEEEEEvNS4_8identityES13_S1D_vS1E_EENS_8epilogue10collective6detail29Sm90TmaWarpSpecializedAdapterINS1H_15DefaultEpilogueISJ_NS5_IJlSB_lEEES1L_NS1G_6thread17LinearCombinationISJ_Li1EffLNS1M_9ScaleType4KindE0ELNS_15FloatRoundStyleE2ESJ_EENS1_15EpilogueDefaultEEEEEvvEEEEvNT_6ParamsE --------------------------
	.section	.nv.constant0._ZN7cutlass13device_kernelINS_4gemm6kernel13GemmUniversalIN4cute5tupleIJiiiiEEENS1_10collective13CollectiveMmaINS1_34MainloopSm90TmaGmmaWarpSpecializedILi4ENS5_IJNS4_1CILi1EEESB_SB_EEENS1_35KernelTmaWarpSpecializedCooperativeEEENS5_IJNSA_ILi128EEENSA_ILi256EEENSA_ILi64EEEEEENS_10bfloat16_tENS5_IJSB_llEEESJ_SK_NS4_8TiledMMAINS4_8MMA_AtomIJNS4_4SM904GMMA28MMA_64x256x16_F32BF16BF16_SSILNSO_5MajorE1ELSQ_1ELNSO_7ScaleInE1ELSR_1EEEEEENS4_6LayoutINS5_IJNSA_ILi2EEESB_SB_EEENS5_IJSB_NSA_ILi0EEESX_EEEEENS5_IJNS4_10UnderscoreES10_S10_EEEEENS4_13SM90_TMA_LOADENS4_14ComposedLayoutINS4_7SwizzleILi3ELi4ELi3EEENS4_18smem_ptr_flag_bitsILi16EEENSU_INS5_IJSH_NSA_ILi8EEEEEENS5_IJSB_SH_EEEEEEEvNS4_8identityES13_S1D_vS1E_EENS_8epilogue10collective6detail29Sm90TmaWarpSpecializedAdapterINS1H_15DefaultEpilogueISJ_NS5_IJlSB_lEEES1L_NS1G_6thread17LinearCombinationISJ_Li1EffLNS1M_9ScaleType4KindE0ELNS_15FloatRoundStyleE2ESJ_EENS1_15EpilogueDefaultEEEEEvvEEEEvNT_6ParamsE,"a",@progbits
	.sectionflags	@""
	.align	4
.nv.constant0._ZN7cutlass13device_kernelINS_4gemm6kernel13GemmUniversalIN4cute5tupleIJiiiiEEENS1_10collective13CollectiveMmaINS1_34MainloopSm90TmaGmmaWarpSpecializedILi4ENS5_IJNS4_1CILi1EEESB_SB_EEENS1_35KernelTmaWarpSpecializedCooperativeEEENS5_IJNSA_ILi128EEENSA_ILi256EEENSA_ILi64EEEEEENS_10bfloat16_tENS5_IJSB_llEEESJ_SK_NS4_8TiledMMAINS4_8MMA_AtomIJNS4_4SM904GMMA28MMA_64x256x16_F32BF16BF16_SSILNSO_5MajorE1ELSQ_1ELNSO_7ScaleInE1ELSR_1EEEEEENS4_6LayoutINS5_IJNSA_ILi2EEESB_SB_EEENS5_IJSB_NSA_ILi0EEESX_EEEEENS5_IJNS4_10UnderscoreES10_S10_EEEEENS4_13SM90_TMA_LOADENS4_14ComposedLayoutINS4_7SwizzleILi3ELi4ELi3EEENS4_18smem_ptr_flag_bitsILi16EEENSU_INS5_IJSH_NSA_ILi8EEEEEENS5_IJSB_SH_EEEEEEEvNS4_8identityES13_S1D_vS1E_EENS_8epilogue10collective6detail29Sm90TmaWarpSpecializedAdapterINS1H_15DefaultEpilogueISJ_NS5_IJlSB_lEEES1L_NS1G_6thread17LinearCombinationISJ_Li1EffLNS1M_9ScaleType4KindE0ELNS_15FloatRoundStyleE2ESJ_EENS1_15EpilogueDefaultEEEEEvvEEEEvNT_6ParamsE:
	.zero		1664


//--------------------- SYMBOLS --------------------------

	.type		.nv.reservedSmem.offset0,@object
	.size		.nv.reservedSmem.offset0,0x4
	.type		__assertfail,@function
